	.target	sm_103a

	.elftype	@"ET_EXEC"


//--------------------- .note.nv.tkinfo           --------------------------
	.section	.note.nv.tkinfo,"",@"SHT_NOTE"
	.sectionflags	@"SHF_NOTE_NV_TKINFO"
	.tkinfo
        /*0018*/ 	.word	0x00000002
        /*0030*/ 	.string	""
        /*0030*/ 	.string	"ptxas"
        /*0030*/ 	.string	"Cuda compilation tools, release 13.0, V13.0.88"
        /*0030*/ 	.string	"Build cuda_13.0.r13.0/compiler.36424714_0"
        /*0030*/ 	.string	"-arch sm_103a -m 64 "



//--------------------- .note.nv.cuinfo           --------------------------
	.section	.note.nv.cuinfo,"",@"SHT_NOTE"
	.sectionflags	@"SHF_NOTE_NV_CUINFO"
        /*0018*/ 	.short	0x0002
        /*001a*/ 	.short	0x0067
        /*001c*/ 	.short	0x0082
	.zero		2


//--------------------- .nv.info                  --------------------------
	.section	.nv.info,"",@"SHT_CUDA_INFO"
	.align	4


	//----- nvinfo : EIATTR_REGCOUNT
	.align		4
        /*0000*/ 	.byte	0x04, 0x2f
        /*0002*/ 	.short	(.L_12 - .L_11)
	.align		4
.L_11:
        /*0004*/ 	.word	index@(_ZN7cutlass13device_kernelIN5flash11enable_sm90INS1_16FlashAttnFwdSm90INS1_25CollectiveMainloopFwdSm90ILi2EN4cute5tupleIJNS5_1CILi1EEES8_S8_EEENS6_IJNS7_ILi192EEENS7_ILi128EEENS7_ILi96EEEEEELi96ENS_12float_e4m3_tEfNS_4arch4Sm90ELb1ELb0ELb0ELb1ELb0ELb1ELb0ELb1ELb1ELb0ELb0ELb0EEENS1_21CollectiveEpilogueFwdINS6_IJSA_SC_SB_EEES9_NS_10bfloat16_tESG_Li384ELb1ELb0ELb0ELb1EEENS1_36VarlenDynamicPersistentTileSchedulerILi192ELi128ELi384ELi128ELb0ELb0ELb1ELb1ELb1ELb1EEEEEEEEEvNT_6ParamsE)
        /*0008*/ 	.word	0x00000004


	//----- nvinfo : EIATTR_FRAME_SIZE
	.align		4
.L_12:
        /*000c*/ 	.byte	0x04, 0x11
        /*000e*/ 	.short	(.L_14 - .L_13)
	.align		4
.L_13:
        /*0010*/ 	.word	index@(_ZN7cutlass13device_kernelIN5flash11enable_sm90INS1_16FlashAttnFwdSm90INS1_25CollectiveMainloopFwdSm90ILi2EN4cute5tupleIJNS5_1CILi1EEES8_S8_EEENS6_IJNS7_ILi192EEENS7_ILi128EEENS7_ILi96EEEEEELi96ENS_12float_e4m3_tEfNS_4arch4Sm90ELb1ELb0ELb0ELb1ELb0ELb1ELb0ELb1ELb1ELb0ELb0ELb0EEENS1_21CollectiveEpilogueFwdINS6_IJSA_SC_SB_EEES9_NS_10bfloat16_tESG_Li384ELb1ELb0ELb0ELb1EEENS1_36VarlenDynamicPersistentTileSchedulerILi192ELi128ELi384ELi128ELb0ELb0ELb1ELb1ELb1ELb1EEEEEEEEEvNT_6ParamsE)
        /*0014*/ 	.word	0x00000000


	//----- nvinfo : EIATTR_REGCOUNT
	.align		4
.L_14:
        /*0018*/ 	.byte	0x04, 0x2f
        /*001a*/ 	.short	(.L_16 - .L_15)
	.align		4
.L_15:
        /*001c*/ 	.word	index@(_ZN7cutlass13device_kernelIN5flash11enable_sm90INS1_16FlashAttnFwdSm90INS1_25CollectiveMainloopFwdSm90ILi2EN4cute5tupleIJNS5_1CILi1EEES8_S8_EEENS6_IJNS7_ILi192EEENS7_ILi128EEENS7_ILi96EEEEEELi96ENS_12float_e4m3_tEfNS_4arch4Sm90ELb1ELb0ELb0ELb1ELb0ELb0ELb0ELb1ELb1ELb0ELb0ELb0EEENS1_21CollectiveEpilogueFwdINS6_IJSA_SC_SB_EEES9_NS_10bfloat16_tESG_Li384ELb1ELb0ELb0ELb1EEENS1_36VarlenDynamicPersistentTileSchedulerILi192ELi128ELi384ELi128ELb0ELb0ELb1ELb1ELb1ELb1EEEEEEEEEvNT_6ParamsE)
        /*0020*/ 	.word	0x00000004


	//----- nvinfo : EIATTR_FRAME_SIZE
	.align		4
.L_16:
        /*0024*/ 	.byte	0x04, 0x11
        /*0026*/ 	.short	(.L_18 - .L_17)
	.align		4
.L_17:
        /*0028*/ 	.word	index@(_ZN7cutlass13device_kernelIN5flash11enable_sm90INS1_16FlashAttnFwdSm90INS1_25CollectiveMainloopFwdSm90ILi2EN4cute5tupleIJNS5_1CILi1EEES8_S8_EEENS6_IJNS7_ILi192EEENS7_ILi128EEENS7_ILi96EEEEEELi96ENS_12float_e4m3_tEfNS_4arch4Sm90ELb1ELb0ELb0ELb1ELb0ELb0ELb0ELb1ELb1ELb0ELb0ELb0EEENS1_21CollectiveEpilogueFwdINS6_IJSA_SC_SB_EEES9_NS_10bfloat16_tESG_Li384ELb1ELb0ELb0ELb1EEENS1_36VarlenDynamicPersistentTileSchedulerILi192ELi128ELi384ELi128ELb0ELb0ELb1ELb1ELb1ELb1EEEEEEEEEvNT_6ParamsE)
        /*002c*/ 	.word	0x00000000


	//----- nvinfo : EIATTR_REGCOUNT
	.align		4
.L_18:
        /*0030*/ 	.byte	0x04, 0x2f
        /*0032*/ 	.short	(.L_20 - .L_19)
	.align		4
.L_19:
        /*0034*/ 	.word	index@(_ZN7cutlass13device_kernelIN5flash11enable_sm90INS1_16FlashAttnFwdSm90INS1_25CollectiveMainloopFwdSm90ILi2EN4cute5tupleIJNS5_1CILi1EEES8_S8_EEENS6_IJNS7_ILi192EEENS7_ILi128EEENS7_ILi96EEEEEELi96ENS_12float_e4m3_tEfNS_4arch4Sm90ELb1ELb0ELb0ELb0ELb0ELb0ELb0ELb1ELb1ELb0ELb0ELb0EEENS1_21CollectiveEpilogueFwdINS6_IJSA_SC_SB_EEES9_NS_10bfloat16_tESG_Li384ELb0ELb0ELb0ELb1EEENS1_30DynamicPersistentTileSchedulerILi384ELi128ELb0ELb0ELb1EEEEEEEEEvNT_6ParamsE)
        /*0038*/ 	.word	0x00000004


	//----- nvinfo : EIATTR_FRAME_SIZE
	.align		4
.L_20:
        /*003c*/ 	.byte	0x04, 0x11
        /*003e*/ 	.short	(.L_22 - .L_21)
	.align		4
.L_21:
        /*0040*/ 	.word	index@(_ZN7cutlass13device_kernelIN5flash11enable_sm90INS1_16FlashAttnFwdSm90INS1_25CollectiveMainloopFwdSm90ILi2EN4cute5tupleIJNS5_1CILi1EEES8_S8_EEENS6_IJNS7_ILi192EEENS7_ILi128EEENS7_ILi96EEEEEELi96ENS_12float_e4m3_tEfNS_4arch4Sm90ELb1ELb0ELb0ELb0ELb0ELb0ELb0ELb1ELb1ELb0ELb0ELb0EEENS1_21CollectiveEpilogueFwdINS6_IJSA_SC_SB_EEES9_NS_10bfloat16_tESG_Li384ELb0ELb0ELb0ELb1EEENS1_30DynamicPersistentTileSchedulerILi384ELi128ELb0ELb0ELb1EEEEEEEEEvNT_6ParamsE)
        /*0044*/ 	.word	0x00000000


	//----- nvinfo : EIATTR_REGCOUNT
	.align		4
.L_22:
        /*0048*/ 	.byte	0x04, 0x2f
        /*004a*/ 	.short	(.L_24 - .L_23)
	.align		4
.L_23:
        /*004c*/ 	.word	index@(_ZN7cutlass13device_kernelIN5flash11enable_sm90INS1_16FlashAttnFwdSm90INS1_25CollectiveMainloopFwdSm90ILi2EN4cute5tupleIJNS5_1CILi1EEES8_S8_EEENS6_IJNS7_ILi192EEENS7_ILi128EEENS7_ILi96EEEEEELi96ENS_12float_e4m3_tEfNS_4arch4Sm90ELb0ELb1ELb0ELb1ELb0ELb1ELb0ELb1ELb1ELb0ELb0ELb0EEENS1_21CollectiveEpilogueFwdINS6_IJSA_SC_SB_EEES9_NS_10bfloat16_tESG_Li384ELb1ELb0ELb0ELb1EEENS1_36VarlenDynamicPersistentTileSchedulerILi192ELi128ELi384ELi128ELb0ELb0ELb1ELb1ELb0ELb1EEEEEEEEEvNT_6ParamsE)
        /*0050*/ 	.word	0x00000004


	//----- nvinfo : EIATTR_FRAME_SIZE
	.align		4
.L_24:
        /*0054*/ 	.byte	0x04, 0x11
        /*0056*/ 	.short	(.L_26 - .L_25)
	.align		4
.L_25:
        /*0058*/ 	.word	index@(_ZN7cutlass13device_kernelIN5flash11enable_sm90INS1_16FlashAttnFwdSm90INS1_25CollectiveMainloopFwdSm90ILi2EN4cute5tupleIJNS5_1CILi1EEES8_S8_EEENS6_IJNS7_ILi192EEENS7_ILi128EEENS7_ILi96EEEEEELi96ENS_12float_e4m3_tEfNS_4arch4Sm90ELb0ELb1ELb0ELb1ELb0ELb1ELb0ELb1ELb1ELb0ELb0ELb0EEENS1_21CollectiveEpilogueFwdINS6_IJSA_SC_SB_EEES9_NS_10bfloat16_tESG_Li384ELb1ELb0ELb0ELb1EEENS1_36VarlenDynamicPersistentTileSchedulerILi192ELi128ELi384ELi128ELb0ELb0ELb1ELb1ELb0ELb1EEEEEEEEEvNT_6ParamsE)
        /*005c*/ 	.word	0x00000000


	//----- nvinfo : EIATTR_REGCOUNT
	.align		4
.L_26:
        /*0060*/ 	.byte	0x04, 0x2f
        /*0062*/ 	.short	(.L_28 - .L_27)
	.align		4
.L_27:
        /*0064*/ 	.word	index@(_ZN7cutlass13device_kernelIN5flash11enable_sm90INS1_16FlashAttnFwdSm90INS1_25CollectiveMainloopFwdSm90ILi2EN4cute5tupleIJNS5_1CILi1EEES8_S8_EEENS6_IJNS7_ILi192EEENS7_ILi128EEENS7_ILi96EEEEEELi96ENS_12float_e4m3_tEfNS_4arch4Sm90ELb0ELb1ELb0ELb1ELb0ELb0ELb0ELb1ELb1ELb0ELb0ELb0EEENS1_21CollectiveEpilogueFwdINS6_IJSA_SC_SB_EEES9_NS_10bfloat16_tESG_Li384ELb1ELb0ELb0ELb1EEENS1_36VarlenDynamicPersistentTileSchedulerILi192ELi128ELi384ELi128ELb0ELb0ELb1ELb1ELb0ELb1EEEEEEEEEvNT_6ParamsE)
        /*0068*/ 	.word	0x00000004


	//----- nvinfo : EIATTR_FRAME_SIZE
	.align		4
.L_28:
        /*006c*/ 	.byte	0x04, 0x11
        /*006e*/ 	.short	(.L_30 - .L_29)
	.align		4
.L_29:
        /*0070*/ 	.word	index@(_ZN7cutlass13device_kernelIN5flash11enable_sm90INS1_16FlashAttnFwdSm90INS1_25CollectiveMainloopFwdSm90ILi2EN4cute5tupleIJNS5_1CILi1EEES8_S8_EEENS6_IJNS7_ILi192EEENS7_ILi128EEENS7_ILi96EEEEEELi96ENS_12float_e4m3_tEfNS_4arch4Sm90ELb0ELb1ELb0ELb1ELb0ELb0ELb0ELb1ELb1ELb0ELb0ELb0EEENS1_21CollectiveEpilogueFwdINS6_IJSA_SC_SB_EEES9_NS_10bfloat16_tESG_Li384ELb1ELb0ELb0ELb1EEENS1_36VarlenDynamicPersistentTileSchedulerILi192ELi128ELi384ELi128ELb0ELb0ELb1ELb1ELb0ELb1EEEEEEEEEvNT_6ParamsE)
        /*0074*/ 	.word	0x00000000


	//----- nvinfo : EIATTR_REGCOUNT
	.align		4
.L_30:
        /*0078*/ 	.byte	0x04, 0x2f
        /*007a*/ 	.short	(.L_32 - .L_31)
	.align		4
.L_31:
        /*007c*/ 	.word	index@(_ZN7cutlass13device_kernelIN5flash11enable_sm90INS1_16FlashAttnFwdSm90INS1_25CollectiveMainloopFwdSm90ILi2EN4cute5tupleIJNS5_1CILi1EEES8_S8_EEENS6_IJNS7_ILi192EEENS7_ILi128EEENS7_ILi96EEEEEELi96ENS_12float_e4m3_tEfNS_4arch4Sm90ELb0ELb1ELb0ELb0ELb0ELb0ELb0ELb1ELb1ELb0ELb0ELb0EEENS1_21CollectiveEpilogueFwdINS6_IJSA_SC_SB_EEES9_NS_10bfloat16_tESG_Li384ELb0ELb0ELb0ELb1EEENS1_30DynamicPersistentTileSchedulerILi384ELi128ELb0ELb0ELb1EEEEEEEEEvNT_6ParamsE)
        /*0080*/ 	.word	0x00000004


	//----- nvinfo : EIATTR_FRAME_SIZE
	.align		4
.L_32:
        /*0084*/ 	.byte	0x04, 0x11
        /*0086*/ 	.short	(.L_34 - .L_33)
	.align		4
.L_33:
        /*0088*/ 	.word	index@(_ZN7cutlass13device_kernelIN5flash11enable_sm90INS1_16FlashAttnFwdSm90INS1_25CollectiveMainloopFwdSm90ILi2EN4cute5tupleIJNS5_1CILi1EEES8_S8_EEENS6_IJNS7_ILi192EEENS7_ILi128EEENS7_ILi96EEEEEELi96ENS_12float_e4m3_tEfNS_4arch4Sm90ELb0ELb1ELb0ELb0ELb0ELb0ELb0ELb1ELb1ELb0ELb0ELb0EEENS1_21CollectiveEpilogueFwdINS6_IJSA_SC_SB_EEES9_NS_10bfloat16_tESG_Li384ELb0ELb0ELb0ELb1EEENS1_30DynamicPersistentTileSchedulerILi384ELi128ELb0ELb0ELb1EEEEEEEEEvNT_6ParamsE)
        /*008c*/ 	.word	0x00000000


	//----- nvinfo : EIATTR_REGCOUNT
	.align		4
.L_34:
        /*0090*/ 	.byte	0x04, 0x2f
        /*0092*/ 	.short	(.L_36 - .L_35)
	.align		4
.L_35:
        /*0094*/ 	.word	index@(_ZN7cutlass13device_kernelIN5flash11enable_sm90INS1_16FlashAttnFwdSm90INS1_25CollectiveMainloopFwdSm90ILi2EN4cute5tupleIJNS5_1CILi1EEES8_S8_EEENS6_IJNS7_ILi192EEENS7_ILi128EEENS7_ILi96EEEEEELi96ENS_12float_e4m3_tEfNS_4arch4Sm90ELb0ELb0ELb0ELb1ELb0ELb1ELb0ELb1ELb1ELb0ELb0ELb0EEENS1_21CollectiveEpilogueFwdINS6_IJSA_SC_SB_EEES9_NS_10bfloat16_tESG_Li384ELb1ELb0ELb0ELb1EEENS1_36VarlenDynamicPersistentTileSchedulerILi192ELi128ELi384ELi128ELb0ELb0ELb1ELb0ELb1ELb1EEEEEEEEEvNT_6ParamsE)
        /*0098*/ 	.word	0x00000004


	//----- nvinfo : EIATTR_FRAME_SIZE
	.align		4
.L_36:
        /*009c*/ 	.byte	0x04, 0x11
        /*009e*/ 	.short	(.L_38 - .L_37)
	.align		4
.L_37:
        /*00a0*/ 	.word	index@(_ZN7cutlass13device_kernelIN5flash11enable_sm90INS1_16FlashAttnFwdSm90INS1_25CollectiveMainloopFwdSm90ILi2EN4cute5tupleIJNS5_1CILi1EEES8_S8_EEENS6_IJNS7_ILi192EEENS7_ILi128EEENS7_ILi96EEEEEELi96ENS_12float_e4m3_tEfNS_4arch4Sm90ELb0ELb0ELb0ELb1ELb0ELb1ELb0ELb1ELb1ELb0ELb0ELb0EEENS1_21CollectiveEpilogueFwdINS6_IJSA_SC_SB_EEES9_NS_10bfloat16_tESG_Li384ELb1ELb0ELb0ELb1EEENS1_36VarlenDynamicPersistentTileSchedulerILi192ELi128ELi384ELi128ELb0ELb0ELb1ELb0ELb1ELb1EEEEEEEEEvNT_6ParamsE)
        /*00a4*/ 	.word	0x00000000


	//----- nvinfo : EIATTR_REGCOUNT
	.align		4
.L_38:
        /*00a8*/ 	.byte	0x04, 0x2f
        /*00aa*/ 	.short	(.L_40 - .L_39)
	.align		4
.L_39:
        /*00ac*/ 	.word	index@(_ZN7cutlass13device_kernelIN5flash11enable_sm90INS1_16FlashAttnFwdSm90INS1_25CollectiveMainloopFwdSm90ILi2EN4cute5tupleIJNS5_1CILi1EEES8_S8_EEENS6_IJNS7_ILi192EEENS7_ILi128EEENS7_ILi96EEEEEELi96ENS_12float_e4m3_tEfNS_4arch4Sm90ELb0ELb0ELb0ELb1ELb0ELb0ELb0ELb1ELb1ELb0ELb0ELb0EEENS1_21CollectiveEpilogueFwdINS6_IJSA_SC_SB_EEES9_NS_10bfloat16_tESG_Li384ELb1ELb0ELb0ELb1EEENS1_36VarlenDynamicPersistentTileSchedulerILi192ELi128ELi384ELi128ELb0ELb0ELb1ELb0ELb1ELb1EEEEEEEEEvNT_6ParamsE)
        /*00b0*/ 	.word	0x00000004


	//----- nvinfo : EIATTR_FRAME_SIZE
	.align		4
.L_40:
        /*00b4*/ 	.byte	0x04, 0x11
        /*00b6*/ 	.short	(.L_42 - .L_41)
	.align		4
.L_41:
        /*00b8*/ 	.word	index@(_ZN7cutlass13device_kernelIN5flash11enable_sm90INS1_16FlashAttnFwdSm90INS1_25CollectiveMainloopFwdSm90ILi2EN4cute5tupleIJNS5_1CILi1EEES8_S8_EEENS6_IJNS7_ILi192EEENS7_ILi128EEENS7_ILi96EEEEEELi96ENS_12float_e4m3_tEfNS_4arch4Sm90ELb0ELb0ELb0ELb1ELb0ELb0ELb0ELb1ELb1ELb0ELb0ELb0EEENS1_21CollectiveEpilogueFwdINS6_IJSA_SC_SB_EEES9_NS_10bfloat16_tESG_Li384ELb1ELb0ELb0ELb1EEENS1_36VarlenDynamicPersistentTileSchedulerILi192ELi128ELi384ELi128ELb0ELb0ELb1ELb0ELb1ELb1EEEEEEEEEvNT_6ParamsE)
        /*00bc*/ 	.word	0x00000000


	//----- nvinfo : EIATTR_REGCOUNT
	.align		4
.L_42:
        /*00c0*/ 	.byte	0x04, 0x2f
        /*00c2*/ 	.short	(.L_44 - .L_43)
	.align		4
.L_43:
        /*00c4*/ 	.word	index@(_ZN7cutlass13device_kernelIN5flash11enable_sm90INS1_16FlashAttnFwdSm90INS1_25CollectiveMainloopFwdSm90ILi2EN4cute5tupleIJNS5_1CILi1EEES8_S8_EEENS6_IJNS7_ILi192EEENS7_ILi128EEENS7_ILi96EEEEEELi96ENS_12float_e4m3_tEfNS_4arch4Sm90ELb0ELb0ELb0ELb0ELb0ELb0ELb0ELb1ELb1ELb0ELb0ELb0EEENS1_21CollectiveEpilogueFwdINS6_IJSA_SC_SB_EEES9_NS_10bfloat16_tESG_Li384ELb0ELb0ELb0ELb1EEENS1_29StaticPersistentTileSchedulerILb0EEEEEEEEEvNT_6ParamsE)
        /*00c8*/ 	.word	0x00000004


	//----- nvinfo : EIATTR_FRAME_SIZE
	.align		4
.L_44:
        /*00cc*/ 	.byte	0x04, 0x11
        /*00ce*/ 	.short	(.L_46 - .L_45)
	.align		4
.L_45:
        /*00d0*/ 	.word	index@(_ZN7cutlass13device_kernelIN5flash11enable_sm90INS1_16FlashAttnFwdSm90INS1_25CollectiveMainloopFwdSm90ILi2EN4cute5tupleIJNS5_1CILi1EEES8_S8_EEENS6_IJNS7_ILi192EEENS7_ILi128EEENS7_ILi96EEEEEELi96ENS_12float_e4m3_tEfNS_4arch4Sm90ELb0ELb0ELb0ELb0ELb0ELb0ELb0ELb1ELb1ELb0ELb0ELb0EEENS1_21CollectiveEpilogueFwdINS6_IJSA_SC_SB_EEES9_NS_10bfloat16_tESG_Li384ELb0ELb0ELb0ELb1EEENS1_29StaticPersistentTileSchedulerILb0EEEEEEEEEvNT_6ParamsE)
        /*00d4*/ 	.word	0x00000000


	//----- nvinfo : EIATTR_MIN_STACK_SIZE
	.align		4
.L_46:
        /*00d8*/ 	.byte	0x04, 0x12
        /*00da*/ 	.short	(.L_48 - .L_47)
	.align		4
.L_47:
        /*00dc*/ 	.word	index@(_ZN7cutlass13device_kernelIN5flash11enable_sm90INS1_16FlashAttnFwdSm90INS1_25CollectiveMainloopFwdSm90ILi2EN4cute5tupleIJNS5_1CILi1EEES8_S8_EEENS6_IJNS7_ILi192EEENS7_ILi128EEENS7_ILi96EEEEEELi96ENS_12float_e4m3_tEfNS_4arch4Sm90ELb0ELb0ELb0ELb0ELb0ELb0ELb0ELb1ELb1ELb0ELb0ELb0EEENS1_21CollectiveEpilogueFwdINS6_IJSA_SC_SB_EEES9_NS_10bfloat16_tESG_Li384ELb0ELb0ELb0ELb1EEENS1_29StaticPersistentTileSchedulerILb0EEEEEEEEEvNT_6ParamsE)
        /*00e0*/ 	.word	0x00000000


	//----- nvinfo : EIATTR_MIN_STACK_SIZE
	.align		4
.L_48:
        /*00e4*/ 	.byte	0x04, 0x12
        /*00e6*/ 	.short	(.L_50 - .L_49)
	.align		4
.L_49:
        /*00e8*/ 	.word	index@(_ZN7cutlass13device_kernelIN5flash11enable_sm90INS1_16FlashAttnFwdSm90INS1_25CollectiveMainloopFwdSm90ILi2EN4cute5tupleIJNS5_1CILi1EEES8_S8_EEENS6_IJNS7_ILi192EEENS7_ILi128EEENS7_ILi96EEEEEELi96ENS_12float_e4m3_tEfNS_4arch4Sm90ELb0ELb0ELb0ELb1ELb0ELb0ELb0ELb1ELb1ELb0ELb0ELb0EEENS1_21CollectiveEpilogueFwdINS6_IJSA_SC_SB_EEES9_NS_10bfloat16_tESG_Li384ELb1ELb0ELb0ELb1EEENS1_36VarlenDynamicPersistentTileSchedulerILi192ELi128ELi384ELi128ELb0ELb0ELb1ELb0ELb1ELb1EEEEEEEEEvNT_6ParamsE)
        /*00ec*/ 	.word	0x00000000


	//----- nvinfo : EIATTR_MIN_STACK_SIZE
	.align		4
.L_50:
        /*00f0*/ 	.byte	0x04, 0x12
        /*00f2*/ 	.short	(.L_52 - .L_51)
	.align		4
.L_51:
        /*00f4*/ 	.word	index@(_ZN7cutlass13device_kernelIN5flash11enable_sm90INS1_16FlashAttnFwdSm90INS1_25CollectiveMainloopFwdSm90ILi2EN4cute5tupleIJNS5_1CILi1EEES8_S8_EEENS6_IJNS7_ILi192EEENS7_ILi128EEENS7_ILi96EEEEEELi96ENS_12float_e4m3_tEfNS_4arch4Sm90ELb0ELb0ELb0ELb1ELb0ELb1ELb0ELb1ELb1ELb0ELb0ELb0EEENS1_21CollectiveEpilogueFwdINS6_IJSA_SC_SB_EEES9_NS_10bfloat16_tESG_Li384ELb1ELb0ELb0ELb1EEENS1_36VarlenDynamicPersistentTileSchedulerILi192ELi128ELi384ELi128ELb0ELb0ELb1ELb0ELb1ELb1EEEEEEEEEvNT_6ParamsE)
        /*00f8*/ 	.word	0x00000000


	//----- nvinfo : EIATTR_MIN_STACK_SIZE
	.align		4
.L_52:
        /*00fc*/ 	.byte	0x04, 0x12
        /*00fe*/ 	.short	(.L_54 - .L_53)
	.align		4
.L_53:
        /*0100*/ 	.word	index@(_ZN7cutlass13device_kernelIN5flash11enable_sm90INS1_16FlashAttnFwdSm90INS1_25CollectiveMainloopFwdSm90ILi2EN4cute5tupleIJNS5_1CILi1EEES8_S8_EEENS6_IJNS7_ILi192EEENS7_ILi128EEENS7_ILi96EEEEEELi96ENS_12float_e4m3_tEfNS_4arch4Sm90ELb0ELb1ELb0ELb0ELb0ELb0ELb0ELb1ELb1ELb0ELb0ELb0EEENS1_21CollectiveEpilogueFwdINS6_IJSA_SC_SB_EEES9_NS_10bfloat16_tESG_Li384ELb0ELb0ELb0ELb1EEENS1_30DynamicPersistentTileSchedulerILi384ELi128ELb0ELb0ELb1EEEEEEEEEvNT_6ParamsE)
        /*0104*/ 	.word	0x00000000


	//----- nvinfo : EIATTR_MIN_STACK_SIZE
	.align		4
.L_54:
        /*0108*/ 	.byte	0x04, 0x12
        /*010a*/ 	.short	(.L_56 - .L_55)
	.align		4
.L_55:
        /*010c*/ 	.word	index@(_ZN7cutlass13device_kernelIN5flash11enable_sm90INS1_16FlashAttnFwdSm90INS1_25CollectiveMainloopFwdSm90ILi2EN4cute5tupleIJNS5_1CILi1EEES8_S8_EEENS6_IJNS7_ILi192EEENS7_ILi128EEENS7_ILi96EEEEEELi96ENS_12float_e4m3_tEfNS_4arch4Sm90ELb0ELb1ELb0ELb1ELb0ELb0ELb0ELb1ELb1ELb0ELb0ELb0EEENS1_21CollectiveEpilogueFwdINS6_IJSA_SC_SB_EEES9_NS_10bfloat16_tESG_Li384ELb1ELb0ELb0ELb1EEENS1_36VarlenDynamicPersistentTileSchedulerILi192ELi128ELi384ELi128ELb0ELb0ELb1ELb1ELb0ELb1EEEEEEEEEvNT_6ParamsE)
        /*0110*/ 	.word	0x00000000


	//----- nvinfo : EIATTR_MIN_STACK_SIZE
	.align		4
.L_56:
        /*0114*/ 	.byte	0x04, 0x12
        /*0116*/ 	.short	(.L_58 - .L_57)
	.align		4
.L_57:
        /*0118*/ 	.word	index@(_ZN7cutlass13device_kernelIN5flash11enable_sm90INS1_16FlashAttnFwdSm90INS1_25CollectiveMainloopFwdSm90ILi2EN4cute5tupleIJNS5_1CILi1EEES8_S8_EEENS6_IJNS7_ILi192EEENS7_ILi128EEENS7_ILi96EEEEEELi96ENS_12float_e4m3_tEfNS_4arch4Sm90ELb0ELb1ELb0ELb1ELb0ELb1ELb0ELb1ELb1ELb0ELb0ELb0EEENS1_21CollectiveEpilogueFwdINS6_IJSA_SC_SB_EEES9_NS_10bfloat16_tESG_Li384ELb1ELb0ELb0ELb1EEENS1_36VarlenDynamicPersistentTileSchedulerILi192ELi128ELi384ELi128ELb0ELb0ELb1ELb1ELb0ELb1EEEEEEEEEvNT_6ParamsE)
        /*011c*/ 	.word	0x00000000


	//----- nvinfo : EIATTR_MIN_STACK_SIZE
	.align		4
.L_58:
        /*0120*/ 	.byte	0x04, 0x12
        /*0122*/ 	.short	(.L_60 - .L_59)
	.align		4
.L_59:
        /*0124*/ 	.word	index@(_ZN7cutlass13device_kernelIN5flash11enable_sm90INS1_16FlashAttnFwdSm90INS1_25CollectiveMainloopFwdSm90ILi2EN4cute5tupleIJNS5_1CILi1EEES8_S8_EEENS6_IJNS7_ILi192EEENS7_ILi128EEENS7_ILi96EEEEEELi96ENS_12float_e4m3_tEfNS_4arch4Sm90ELb1ELb0ELb0ELb0ELb0ELb0ELb0ELb1ELb1ELb0ELb0ELb0EEENS1_21CollectiveEpilogueFwdINS6_IJSA_SC_SB_EEES9_NS_10bfloat16_tESG_Li384ELb0ELb0ELb0ELb1EEENS1_30DynamicPersistentTileSchedulerILi384ELi128ELb0ELb0ELb1EEEEEEEEEvNT_6ParamsE)
        /*0128*/ 	.word	0x00000000


	//----- nvinfo : EIATTR_MIN_STACK_SIZE
	.align		4
.L_60:
        /*012c*/ 	.byte	0x04, 0x12
        /*012e*/ 	.short	(.L_62 - .L_61)
	.align		4
.L_61:
        /*0130*/ 	.word	index@(_ZN7cutlass13device_kernelIN5flash11enable_sm90INS1_16FlashAttnFwdSm90INS1_25CollectiveMainloopFwdSm90ILi2EN4cute5tupleIJNS5_1CILi1EEES8_S8_EEENS6_IJNS7_ILi192EEENS7_ILi128EEENS7_ILi96EEEEEELi96ENS_12float_e4m3_tEfNS_4arch4Sm90ELb1ELb0ELb0ELb1ELb0ELb0ELb0ELb1ELb1ELb0ELb0ELb0EEENS1_21CollectiveEpilogueFwdINS6_IJSA_SC_SB_EEES9_NS_10bfloat16_tESG_Li384ELb1ELb0ELb0ELb1EEENS1_36VarlenDynamicPersistentTileSchedulerILi192ELi128ELi384ELi128ELb0ELb0ELb1ELb1ELb1ELb1EEEEEEEEEvNT_6ParamsE)
        /*0134*/ 	.word	0x00000000


	//----- nvinfo : EIATTR_MIN_STACK_SIZE
	.align		4
.L_62:
        /*0138*/ 	.byte	0x04, 0x12
        /*013a*/ 	.short	(.L_64 - .L_63)
	.align		4
.L_63:
        /*013c*/ 	.word	index@(_ZN7cutlass13device_kernelIN5flash11enable_sm90INS1_16FlashAttnFwdSm90INS1_25CollectiveMainloopFwdSm90ILi2EN4cute5tupleIJNS5_1CILi1EEES8_S8_EEENS6_IJNS7_ILi192EEENS7_ILi128EEENS7_ILi96EEEEEELi96ENS_12float_e4m3_tEfNS_4arch4Sm90ELb1ELb0ELb0ELb1ELb0ELb1ELb0ELb1ELb1ELb0ELb0ELb0EEENS1_21CollectiveEpilogueFwdINS6_IJSA_SC_SB_EEES9_NS_10bfloat16_tESG_Li384ELb1ELb0ELb0ELb1EEENS1_36VarlenDynamicPersistentTileSchedulerILi192ELi128ELi384ELi128ELb0ELb0ELb1ELb1ELb1ELb1EEEEEEEEEvNT_6ParamsE)
        /*0140*/ 	.word	0x00000000
.L_64:


//--------------------- .nv.compat                --------------------------
	.section	.nv.compat,"",@"SHT_CUDA_COMPAT_INFO"
	.align	4
        /*0000*/ 	.byte	0x02, 0x09, 0x01, 0x00, 0x02, 0x02, 0x01, 0x00, 0x02, 0x05, 0x05, 0x00, 0x03, 0x07, 0x01, 0x01
        /*0010*/ 	.byte	0x02, 0x03, 0x00, 0x00, 0x02, 0x06, 0x01, 0x00, 0x04, 0x0b, 0x08, 0x00, 0x00, 0x00, 0x00, 0x00
        /*0020*/ 	.byte	0x00, 0x00, 0x00, 0x00


//--------------------- .nv.info._ZN7cutlass13device_kernelIN5flash11enable_sm90INS1_16FlashAttnFwdSm90INS1_25CollectiveMainloopFwdSm90ILi2EN4cute5tupleIJNS5_1CILi1EEES8_S8_EEENS6_IJNS7_ILi192EEENS7_ILi128EEENS7_ILi96EEEEEELi96ENS_12float_e4m3_tEfNS_4arch4Sm90ELb0ELb0ELb0ELb0ELb0ELb0ELb0ELb1ELb1ELb0ELb0ELb0EEENS1_21CollectiveEpilogueFwdINS6_IJSA_SC_SB_EEES9_NS_10bfloat16_tESG_Li384ELb0ELb0ELb0ELb1EEENS1_29StaticPersistentTileSchedulerILb0EEEEEEEEEvNT_6ParamsE --------------------------
	.section	.nv.info._ZN7cutlass13device_kernelIN5flash11enable_sm90INS1_16FlashAttnFwdSm90INS1_25CollectiveMainloopFwdSm90ILi2EN4cute5tupleIJNS5_1CILi1EEES8_S8_EEENS6_IJNS7_ILi192EEENS7_ILi128EEENS7_ILi96EEEEEELi96ENS_12float_e4m3_tEfNS_4arch4Sm90ELb0ELb0ELb0ELb0ELb0ELb0ELb0ELb1ELb1ELb0ELb0ELb0EEENS1_21CollectiveEpilogueFwdINS6_IJSA_SC_SB_EEES9_NS_10bfloat16_tESG_Li384ELb0ELb0ELb0ELb1EEENS1_29StaticPersistentTileSchedulerILb0EEEEEEEEEvNT_6ParamsE,"",@"SHT_CUDA_INFO"
	.sectionflags	@""
	.align	4


	//----- nvinfo : EIATTR_CUDA_API_VERSION
	.align		4
        /*0000*/ 	.byte	0x04, 0x37
        /*0002*/ 	.short	(.L_66 - .L_65)
.L_65:
        /*0004*/ 	.word	0x00000082


	//----- nvinfo : EIATTR_KPARAM_INFO
	.align		4
.L_66:
        /*0008*/ 	.byte	0x04, 0x17
        /*000a*/ 	.short	(.L_68 - .L_67)
.L_67:
        /*000c*/ 	.word	0x00000000
        /*0010*/ 	.short	0x0000
        /*0012*/ 	.short	0x0000
        /*0014*/ 	.byte	0x00, 0xf0, 0x01, 0x2e


	//----- nvinfo : EIATTR_SPARSE_MMA_MASK
	.align		4
.L_68:
        /*0018*/ 	.byte	0x03, 0x50
        /*001a*/ 	.short	0x0000


	//----- nvinfo : EIATTR_MAXREG_COUNT
	.align		4
        /*001c*/ 	.byte	0x03, 0x1b
        /*001e*/ 	.short	0x0080


	//----- nvinfo : EIATTR_MERCURY_ISA_VERSION
	.align		4
        /*0020*/ 	.byte	0x03, 0x5f
        /*0022*/ 	.short	0x0101


	//----- nvinfo : EIATTR_VRC_CTA_INIT_COUNT
	.align		4
        /*0024*/ 	.byte	0x02, 0x4a
	.zero		1
	.zero		1


	//----- nvinfo : EIATTR_EXIT_INSTR_OFFSETS
	.align		4
        /*0028*/ 	.byte	0x04, 0x1c
        /*002a*/ 	.short	(.L_70 - .L_69)


	//   ....[0]....
.L_69:
        /*002c*/ 	.word	0x00000010


	//----- nvinfo : EIATTR_MAX_THREADS
	.align		4
.L_70:
        /*0030*/ 	.byte	0x04, 0x05
        /*0032*/ 	.short	(.L_72 - .L_71)
.L_71:
        /*0034*/ 	.word	0x00000200
        /*0038*/ 	.word	0x00000001
        /*003c*/ 	.word	0x00000001


	//----- nvinfo : EIATTR_CBANK_PARAM_SIZE
	.align		4
.L_72:
        /*0040*/ 	.byte	0x03, 0x19
        /*0042*/ 	.short	0x0b80


	//----- nvinfo : EIATTR_PARAM_CBANK
	.align		4
        /*0044*/ 	.byte	0x04, 0x0a
        /*0046*/ 	.short	(.L_74 - .L_73)
	.align		4
.L_73:
        /*0048*/ 	.word	index@(.nv.constant0._ZN7cutlass13device_kernelIN5flash11enable_sm90INS1_16FlashAttnFwdSm90INS1_25CollectiveMainloopFwdSm90ILi2EN4cute5tupleIJNS5_1CILi1EEES8_S8_EEENS6_IJNS7_ILi192EEENS7_ILi128EEENS7_ILi96EEEEEELi96ENS_12float_e4m3_tEfNS_4arch4Sm90ELb0ELb0ELb0ELb0ELb0ELb0ELb0ELb1ELb1ELb0ELb0ELb0EEENS1_21CollectiveEpilogueFwdINS6_IJSA_SC_SB_EEES9_NS_10bfloat16_tESG_Li384ELb0ELb0ELb0ELb1EEENS1_29StaticPersistentTileSchedulerILb0EEEEEEEEEvNT_6ParamsE)
        /*004c*/ 	.short	0x0380
        /*004e*/ 	.short	0x0b80


	//----- nvinfo : EIATTR_SW_WAR
	.align		4
.L_74:
        /*0050*/ 	.byte	0x04, 0x36
        /*0052*/ 	.short	(.L_76 - .L_75)
.L_75:
        /*0054*/ 	.word	0x00000008
.L_76:


//--------------------- .nv.info._ZN7cutlass13device_kernelIN5flash11enable_sm90INS1_16FlashAttnFwdSm90INS1_25CollectiveMainloopFwdSm90ILi2EN4cute5tupleIJNS5_1CILi1EEES8_S8_EEENS6_IJNS7_ILi192EEENS7_ILi128EEENS7_ILi96EEEEEELi96ENS_12float_e4m3_tEfNS_4arch4Sm90ELb0ELb0ELb0ELb1ELb0ELb0ELb0ELb1ELb1ELb0ELb0ELb0EEENS1_21CollectiveEpilogueFwdINS6_IJSA_SC_SB_EEES9_NS_10bfloat16_tESG_Li384ELb1ELb0ELb0ELb1EEENS1_36VarlenDynamicPersistentTileSchedulerILi192ELi128ELi384ELi128ELb0ELb0ELb1ELb0ELb1ELb1EEEEEEEEEvNT_6ParamsE --------------------------
	.section	.nv.info._ZN7cutlass13device_kernelIN5flash11enable_sm90INS1_16FlashAttnFwdSm90INS1_25CollectiveMainloopFwdSm90ILi2EN4cute5tupleIJNS5_1CILi1EEES8_S8_EEENS6_IJNS7_ILi192EEENS7_ILi128EEENS7_ILi96EEEEEELi96ENS_12float_e4m3_tEfNS_4arch4Sm90ELb0ELb0ELb0ELb1ELb0ELb0ELb0ELb1ELb1ELb0ELb0ELb0EEENS1_21CollectiveEpilogueFwdINS6_IJSA_SC_SB_EEES9_NS_10bfloat16_tESG_Li384ELb1ELb0ELb0ELb1EEENS1_36VarlenDynamicPersistentTileSchedulerILi192ELi128ELi384ELi128ELb0ELb0ELb1ELb0ELb1ELb1EEEEEEEEEvNT_6ParamsE,"",@"SHT_CUDA_INFO"
	.sectionflags	@""
	.align	4


	//----- nvinfo : EIATTR_CUDA_API_VERSION
	.align		4
        /*0000*/ 	.byte	0x04, 0x37
        /*0002*/ 	.short	(.L_78 - .L_77)
.L_77:
        /*0004*/ 	.word	0x00000082


	//----- nvinfo : EIATTR_KPARAM_INFO
	.align		4
.L_78:
        /*0008*/ 	.byte	0x04, 0x17
        /*000a*/ 	.short	(.L_80 - .L_79)
.L_79:
        /*000c*/ 	.word	0x00000000
        /*0010*/ 	.short	0x0000
        /*0012*/ 	.short	0x0000
        /*0014*/ 	.byte	0x00, 0xf0, 0x01, 0x28


	//----- nvinfo : EIATTR_SPARSE_MMA_MASK
	.align		4
.L_80:
        /*0018*/ 	.byte	0x03, 0x50
        /*001a*/ 	.short	0x0000


	//----- nvinfo : EIATTR_MAXREG_COUNT
	.align		4
        /*001c*/ 	.byte	0x03, 0x1b
        /*001e*/ 	.short	0x0080


	//----- nvinfo : EIATTR_MERCURY_ISA_VERSION
	.align		4
        /*0020*/ 	.byte	0x03, 0x5f
        /*0022*/ 	.short	0x0101


	//----- nvinfo : EIATTR_VRC_CTA_INIT_COUNT
	.align		4
        /*0024*/ 	.byte	0x02, 0x4a
	.zero		1
	.zero		1


	//----- nvinfo : EIATTR_EXIT_INSTR_OFFSETS
	.align		4
        /*0028*/ 	.byte	0x04, 0x1c
        /*002a*/ 	.short	(.L_82 - .L_81)


	//   ....[0]....
.L_81:
        /*002c*/ 	.word	0x00000010


	//----- nvinfo : EIATTR_MAX_THREADS
	.align		4
.L_82:
        /*0030*/ 	.byte	0x04, 0x05
        /*0032*/ 	.short	(.L_84 - .L_83)
.L_83:
        /*0034*/ 	.word	0x00000200
        /*0038*/ 	.word	0x00000001
        /*003c*/ 	.word	0x00000001


	//----- nvinfo : EIATTR_CBANK_PARAM_SIZE
	.align		4
.L_84:
        /*0040*/ 	.byte	0x03, 0x19
        /*0042*/ 	.short	0x0a00


	//----- nvinfo : EIATTR_PARAM_CBANK
	.align		4
        /*0044*/ 	.byte	0x04, 0x0a
        /*0046*/ 	.short	(.L_86 - .L_85)
	.align		4
.L_85:
        /*0048*/ 	.word	index@(.nv.constant0._ZN7cutlass13device_kernelIN5flash11enable_sm90INS1_16FlashAttnFwdSm90INS1_25CollectiveMainloopFwdSm90ILi2EN4cute5tupleIJNS5_1CILi1EEES8_S8_EEENS6_IJNS7_ILi192EEENS7_ILi128EEENS7_ILi96EEEEEELi96ENS_12float_e4m3_tEfNS_4arch4Sm90ELb0ELb0ELb0ELb1ELb0ELb0ELb0ELb1ELb1ELb0ELb0ELb0EEENS1_21CollectiveEpilogueFwdINS6_IJSA_SC_SB_EEES9_NS_10bfloat16_tESG_Li384ELb1ELb0ELb0ELb1EEENS1_36VarlenDynamicPersistentTileSchedulerILi192ELi128ELi384ELi128ELb0ELb0ELb1ELb0ELb1ELb1EEEEEEEEEvNT_6ParamsE)
        /*004c*/ 	.short	0x0380
        /*004e*/ 	.short	0x0a00


	//----- nvinfo : EIATTR_SW_WAR
	.align		4
.L_86:
        /*0050*/ 	.byte	0x04, 0x36
        /*0052*/ 	.short	(.L_88 - .L_87)
.L_87:
        /*0054*/ 	.word	0x00000008
.L_88:


//--------------------- .nv.info._ZN7cutlass13device_kernelIN5flash11enable_sm90INS1_16FlashAttnFwdSm90INS1_25CollectiveMainloopFwdSm90ILi2EN4cute5tupleIJNS5_1CILi1EEES8_S8_EEENS6_IJNS7_ILi192EEENS7_ILi128EEENS7_ILi96EEEEEELi96ENS_12float_e4m3_tEfNS_4arch4Sm90ELb0ELb0ELb0ELb1ELb0ELb1ELb0ELb1ELb1ELb0ELb0ELb0EEENS1_21CollectiveEpilogueFwdINS6_IJSA_SC_SB_EEES9_NS_10bfloat16_tESG_Li384ELb1ELb0ELb0ELb1EEENS1_36VarlenDynamicPersistentTileSchedulerILi192ELi128ELi384ELi128ELb0ELb0ELb1ELb0ELb1ELb1EEEEEEEEEvNT_6ParamsE --------------------------
	.section	.nv.info._ZN7cutlass13device_kernelIN5flash11enable_sm90INS1_16FlashAttnFwdSm90INS1_25CollectiveMainloopFwdSm90ILi2EN4cute5tupleIJNS5_1CILi1EEES8_S8_EEENS6_IJNS7_ILi192EEENS7_ILi128EEENS7_ILi96EEEEEELi96ENS_12float_e4m3_tEfNS_4arch4Sm90ELb0ELb0ELb0ELb1ELb0ELb1ELb0ELb1ELb1ELb0ELb0ELb0EEENS1_21CollectiveEpilogueFwdINS6_IJSA_SC_SB_EEES9_NS_10bfloat16_tESG_Li384ELb1ELb0ELb0ELb1EEENS1_36VarlenDynamicPersistentTileSchedulerILi192ELi128ELi384ELi128ELb0ELb0ELb1ELb0ELb1ELb1EEEEEEEEEvNT_6ParamsE,"",@"SHT_CUDA_INFO"
	.sectionflags	@""
	.align	4


	//----- nvinfo : EIATTR_CUDA_API_VERSION
	.align		4
        /*0000*/ 	.byte	0x04, 0x37
        /*0002*/ 	.short	(.L_90 - .L_89)
.L_89:
        /*0004*/ 	.word	0x00000082


	//----- nvinfo : EIATTR_KPARAM_INFO
	.align		4
.L_90:
        /*0008*/ 	.byte	0x04, 0x17
        /*000a*/ 	.short	(.L_92 - .L_91)
.L_91:
        /*000c*/ 	.word	0x00000000
        /*0010*/ 	.short	0x0000
        /*0012*/ 	.short	0x0000
        /*0014*/ 	.byte	0x00, 0xf0, 0x01, 0x28


	//----- nvinfo : EIATTR_SPARSE_MMA_MASK
	.align		4
.L_92:
        /*0018*/ 	.byte	0x03, 0x50
        /*001a*/ 	.short	0x0000


	//----- nvinfo : EIATTR_MAXREG_COUNT
	.align		4
        /*001c*/ 	.byte	0x03, 0x1b
        /*001e*/ 	.short	0x0080


	//----- nvinfo : EIATTR_MERCURY_ISA_VERSION
	.align		4
        /*0020*/ 	.byte	0x03, 0x5f
        /*0022*/ 	.short	0x0101


	//----- nvinfo : EIATTR_VRC_CTA_INIT_COUNT
	.align		4
        /*0024*/ 	.byte	0x02, 0x4a
	.zero		1
	.zero		1


	//----- nvinfo : EIATTR_EXIT_INSTR_OFFSETS
	.align		4
        /*0028*/ 	.byte	0x04, 0x1c
        /*002a*/ 	.short	(.L_94 - .L_93)


	//   ....[0]....
.L_93:
        /*002c*/ 	.word	0x00000010


	//----- nvinfo : EIATTR_MAX_THREADS
	.align		4
.L_94:
        /*0030*/ 	.byte	0x04, 0x05
        /*0032*/ 	.short	(.L_96 - .L_95)
.L_95:
        /*0034*/ 	.word	0x00000200
        /*0038*/ 	.word	0x00000001
        /*003c*/ 	.word	0x00000001


	//----- nvinfo : EIATTR_CBANK_PARAM_SIZE
	.align		4
.L_96:
        /*0040*/ 	.byte	0x03, 0x19
        /*0042*/ 	.short	0x0a00


	//----- nvinfo : EIATTR_PARAM_CBANK
	.align		4
        /*0044*/ 	.byte	0x04, 0x0a
        /*0046*/ 	.short	(.L_98 - .L_97)
	.align		4
.L_97:
        /*0048*/ 	.word	index@(.nv.constant0._ZN7cutlass13device_kernelIN5flash11enable_sm90INS1_16FlashAttnFwdSm90INS1_25CollectiveMainloopFwdSm90ILi2EN4cute5tupleIJNS5_1CILi1EEES8_S8_EEENS6_IJNS7_ILi192EEENS7_ILi128EEENS7_ILi96EEEEEELi96ENS_12float_e4m3_tEfNS_4arch4Sm90ELb0ELb0ELb0ELb1ELb0ELb1ELb0ELb1ELb1ELb0ELb0ELb0EEENS1_21CollectiveEpilogueFwdINS6_IJSA_SC_SB_EEES9_NS_10bfloat16_tESG_Li384ELb1ELb0ELb0ELb1EEENS1_36VarlenDynamicPersistentTileSchedulerILi192ELi128ELi384ELi128ELb0ELb0ELb1ELb0ELb1ELb1EEEEEEEEEvNT_6ParamsE)
        /*004c*/ 	.short	0x0380
        /*004e*/ 	.short	0x0a00


	//----- nvinfo : EIATTR_SW_WAR
	.align		4
.L_98:
        /*0050*/ 	.byte	0x04, 0x36
        /*0052*/ 	.short	(.L_100 - .L_99)
.L_99:
        /*0054*/ 	.word	0x00000008
.L_100:


//--------------------- .nv.info._ZN7cutlass13device_kernelIN5flash11enable_sm90INS1_16FlashAttnFwdSm90INS1_25CollectiveMainloopFwdSm90ILi2EN4cute5tupleIJNS5_1CILi1EEES8_S8_EEENS6_IJNS7_ILi192EEENS7_ILi128EEENS7_ILi96EEEEEELi96ENS_12float_e4m3_tEfNS_4arch4Sm90ELb0ELb1ELb0ELb0ELb0ELb0ELb0ELb1ELb1ELb0ELb0ELb0EEENS1_21CollectiveEpilogueFwdINS6_IJSA_SC_SB_EEES9_NS_10bfloat16_tESG_Li384ELb0ELb0ELb0ELb1EEENS1_30DynamicPersistentTileSchedulerILi384ELi128ELb0ELb0ELb1EEEEEEEEEvNT_6ParamsE --------------------------
	.section	.nv.info._ZN7cutlass13device_kernelIN5flash11enable_sm90INS1_16FlashAttnFwdSm90INS1_25CollectiveMainloopFwdSm90ILi2EN4cute5tupleIJNS5_1CILi1EEES8_S8_EEENS6_IJNS7_ILi192EEENS7_ILi128EEENS7_ILi96EEEEEELi96ENS_12float_e4m3_tEfNS_4arch4Sm90ELb0ELb1ELb0ELb0ELb0ELb0ELb0ELb1ELb1ELb0ELb0ELb0EEENS1_21CollectiveEpilogueFwdINS6_IJSA_SC_SB_EEES9_NS_10bfloat16_tESG_Li384ELb0ELb0ELb0ELb1EEENS1_30DynamicPersistentTileSchedulerILi384ELi128ELb0ELb0ELb1EEEEEEEEEvNT_6ParamsE,"",@"SHT_CUDA_INFO"
	.sectionflags	@""
	.align	4


	//----- nvinfo : EIATTR_CUDA_API_VERSION
	.align		4
        /*0000*/ 	.byte	0x04, 0x37
        /*0002*/ 	.short	(.L_102 - .L_101)
.L_101:
        /*0004*/ 	.word	0x00000082


	//----- nvinfo : EIATTR_KPARAM_INFO
	.align		4
.L_102:
        /*0008*/ 	.byte	0x04, 0x17
        /*000a*/ 	.short	(.L_104 - .L_103)
.L_103:
        /*000c*/ 	.word	0x00000000
        /*0010*/ 	.short	0x0000
        /*0012*/ 	.short	0x0000
        /*0014*/ 	.byte	0x00, 0xf0, 0x01, 0x2e


	//----- nvinfo : EIATTR_SPARSE_MMA_MASK
	.align		4
.L_104:
        /*0018*/ 	.byte	0x03, 0x50
        /*001a*/ 	.short	0x0000


	//----- nvinfo : EIATTR_MAXREG_COUNT
	.align		4
        /*001c*/ 	.byte	0x03, 0x1b
        /*001e*/ 	.short	0x0080


	//----- nvinfo : EIATTR_MERCURY_ISA_VERSION
	.align		4
        /*0020*/ 	.byte	0x03, 0x5f
        /*0022*/ 	.short	0x0101


	//----- nvinfo : EIATTR_VRC_CTA_INIT_COUNT
	.align		4
        /*0024*/ 	.byte	0x02, 0x4a
	.zero		1
	.zero		1


	//----- nvinfo : EIATTR_EXIT_INSTR_OFFSETS
	.align		4
        /*0028*/ 	.byte	0x04, 0x1c
        /*002a*/ 	.short	(.L_106 - .L_105)


	//   ....[0]....
.L_105:
        /*002c*/ 	.word	0x00000010


	//----- nvinfo : EIATTR_MAX_THREADS
	.align		4
.L_106:
        /*0030*/ 	.byte	0x04, 0x05
        /*0032*/ 	.short	(.L_108 - .L_107)
.L_107:
        /*0034*/ 	.word	0x00000200
        /*0038*/ 	.word	0x00000001
        /*003c*/ 	.word	0x00000001


	//----- nvinfo : EIATTR_CBANK_PARAM_SIZE
	.align		4
.L_108:
        /*0040*/ 	.byte	0x03, 0x19
        /*0042*/ 	.short	0x0b80


	//----- nvinfo : EIATTR_PARAM_CBANK
	.align		4
        /*0044*/ 	.byte	0x04, 0x0a
        /*0046*/ 	.short	(.L_110 - .L_109)
	.align		4
.L_109:
        /*0048*/ 	.word	index@(.nv.constant0._ZN7cutlass13device_kernelIN5flash11enable_sm90INS1_16FlashAttnFwdSm90INS1_25CollectiveMainloopFwdSm90ILi2EN4cute5tupleIJNS5_1CILi1EEES8_S8_EEENS6_IJNS7_ILi192EEENS7_ILi128EEENS7_ILi96EEEEEELi96ENS_12float_e4m3_tEfNS_4arch4Sm90ELb0ELb1ELb0ELb0ELb0ELb0ELb0ELb1ELb1ELb0ELb0ELb0EEENS1_21CollectiveEpilogueFwdINS6_IJSA_SC_SB_EEES9_NS_10bfloat16_tESG_Li384ELb0ELb0ELb0ELb1EEENS1_30DynamicPersistentTileSchedulerILi384ELi128ELb0ELb0ELb1EEEEEEEEEvNT_6ParamsE)
        /*004c*/ 	.short	0x0380
        /*004e*/ 	.short	0x0b80


	//----- nvinfo : EIATTR_SW_WAR
	.align		4
.L_110:
        /*0050*/ 	.byte	0x04, 0x36
        /*0052*/ 	.short	(.L_112 - .L_111)
.L_111:
        /*0054*/ 	.word	0x00000008
.L_112:


//--------------------- .nv.info._ZN7cutlass13device_kernelIN5flash11enable_sm90INS1_16FlashAttnFwdSm90INS1_25CollectiveMainloopFwdSm90ILi2EN4cute5tupleIJNS5_1CILi1EEES8_S8_EEENS6_IJNS7_ILi192EEENS7_ILi128EEENS7_ILi96EEEEEELi96ENS_12float_e4m3_tEfNS_4arch4Sm90ELb0ELb1ELb0ELb1ELb0ELb0ELb0ELb1ELb1ELb0ELb0ELb0EEENS1_21CollectiveEpilogueFwdINS6_IJSA_SC_SB_EEES9_NS_10bfloat16_tESG_Li384ELb1ELb0ELb0ELb1EEENS1_36VarlenDynamicPersistentTileSchedulerILi192ELi128ELi384ELi128ELb0ELb0ELb1ELb1ELb0ELb1EEEEEEEEEvNT_6ParamsE --------------------------
	.section	.nv.info._ZN7cutlass13device_kernelIN5flash11enable_sm90INS1_16FlashAttnFwdSm90INS1_25CollectiveMainloopFwdSm90ILi2EN4cute5tupleIJNS5_1CILi1EEES8_S8_EEENS6_IJNS7_ILi192EEENS7_ILi128EEENS7_ILi96EEEEEELi96ENS_12float_e4m3_tEfNS_4arch4Sm90ELb0ELb1ELb0ELb1ELb0ELb0ELb0ELb1ELb1ELb0ELb0ELb0EEENS1_21CollectiveEpilogueFwdINS6_IJSA_SC_SB_EEES9_NS_10bfloat16_tESG_Li384ELb1ELb0ELb0ELb1EEENS1_36VarlenDynamicPersistentTileSchedulerILi192ELi128ELi384ELi128ELb0ELb0ELb1ELb1ELb0ELb1EEEEEEEEEvNT_6ParamsE,"",@"SHT_CUDA_INFO"
	.sectionflags	@""
	.align	4


	//----- nvinfo : EIATTR_CUDA_API_VERSION
	.align		4
        /*0000*/ 	.byte	0x04, 0x37
        /*0002*/ 	.short	(.L_114 - .L_113)
.L_113:
        /*0004*/ 	.word	0x00000082


	//----- nvinfo : EIATTR_KPARAM_INFO
	.align		4
.L_114:
        /*0008*/ 	.byte	0x04, 0x17
        /*000a*/ 	.short	(.L_116 - .L_115)
.L_115:
        /*000c*/ 	.word	0x00000000
        /*0010*/ 	.short	0x0000
        /*0012*/ 	.short	0x0000
        /*0014*/ 	.byte	0x00, 0xf0, 0x01, 0x28


	//----- nvinfo : EIATTR_SPARSE_MMA_MASK
	.align		4
.L_116:
        /*0018*/ 	.byte	0x03, 0x50
        /*001a*/ 	.short	0x0000


	//----- nvinfo : EIATTR_MAXREG_COUNT
	.align		4
        /*001c*/ 	.byte	0x03, 0x1b
        /*001e*/ 	.short	0x0080


	//----- nvinfo : EIATTR_MERCURY_ISA_VERSION
	.align		4
        /*0020*/ 	.byte	0x03, 0x5f
        /*0022*/ 	.short	0x0101


	//----- nvinfo : EIATTR_VRC_CTA_INIT_COUNT
	.align		4
        /*0024*/ 	.byte	0x02, 0x4a
	.zero		1
	.zero		1


	//----- nvinfo : EIATTR_EXIT_INSTR_OFFSETS
	.align		4
        /*0028*/ 	.byte	0x04, 0x1c
        /*002a*/ 	.short	(.L_118 - .L_117)


	//   ....[0]....
.L_117:
        /*002c*/ 	.word	0x00000010


	//----- nvinfo : EIATTR_MAX_THREADS
	.align		4
.L_118:
        /*0030*/ 	.byte	0x04, 0x05
        /*0032*/ 	.short	(.L_120 - .L_119)
.L_119:
        /*0034*/ 	.word	0x00000200
        /*0038*/ 	.word	0x00000001
        /*003c*/ 	.word	0x00000001


	//----- nvinfo : EIATTR_CBANK_PARAM_SIZE
	.align		4
.L_120:
        /*0040*/ 	.byte	0x03, 0x19
        /*0042*/ 	.short	0x0a00


	//----- nvinfo : EIATTR_PARAM_CBANK
	.align		4
        /*0044*/ 	.byte	0x04, 0x0a
        /*0046*/ 	.short	(.L_122 - .L_121)
	.align		4
.L_121:
        /*0048*/ 	.word	index@(.nv.constant0._ZN7cutlass13device_kernelIN5flash11enable_sm90INS1_16FlashAttnFwdSm90INS1_25CollectiveMainloopFwdSm90ILi2EN4cute5tupleIJNS5_1CILi1EEES8_S8_EEENS6_IJNS7_ILi192EEENS7_ILi128EEENS7_ILi96EEEEEELi96ENS_12float_e4m3_tEfNS_4arch4Sm90ELb0ELb1ELb0ELb1ELb0ELb0ELb0ELb1ELb1ELb0ELb0ELb0EEENS1_21CollectiveEpilogueFwdINS6_IJSA_SC_SB_EEES9_NS_10bfloat16_tESG_Li384ELb1ELb0ELb0ELb1EEENS1_36VarlenDynamicPersistentTileSchedulerILi192ELi128ELi384ELi128ELb0ELb0ELb1ELb1ELb0ELb1EEEEEEEEEvNT_6ParamsE)
        /*004c*/ 	.short	0x0380
        /*004e*/ 	.short	0x0a00


	//----- nvinfo : EIATTR_SW_WAR
	.align		4
.L_122:
        /*0050*/ 	.byte	0x04, 0x36
        /*0052*/ 	.short	(.L_124 - .L_123)
.L_123:
        /*0054*/ 	.word	0x00000008
.L_124:


//--------------------- .nv.info._ZN7cutlass13device_kernelIN5flash11enable_sm90INS1_16FlashAttnFwdSm90INS1_25CollectiveMainloopFwdSm90ILi2EN4cute5tupleIJNS5_1CILi1EEES8_S8_EEENS6_IJNS7_ILi192EEENS7_ILi128EEENS7_ILi96EEEEEELi96ENS_12float_e4m3_tEfNS_4arch4Sm90ELb0ELb1ELb0ELb1ELb0ELb1ELb0ELb1ELb1ELb0ELb0ELb0EEENS1_21CollectiveEpilogueFwdINS6_IJSA_SC_SB_EEES9_NS_10bfloat16_tESG_Li384ELb1ELb0ELb0ELb1EEENS1_36VarlenDynamicPersistentTileSchedulerILi192ELi128ELi384ELi128ELb0ELb0ELb1ELb1ELb0ELb1EEEEEEEEEvNT_6ParamsE --------------------------
	.section	.nv.info._ZN7cutlass13device_kernelIN5flash11enable_sm90INS1_16FlashAttnFwdSm90INS1_25CollectiveMainloopFwdSm90ILi2EN4cute5tupleIJNS5_1CILi1EEES8_S8_EEENS6_IJNS7_ILi192EEENS7_ILi128EEENS7_ILi96EEEEEELi96ENS_12float_e4m3_tEfNS_4arch4Sm90ELb0ELb1ELb0ELb1ELb0ELb1ELb0ELb1ELb1ELb0ELb0ELb0EEENS1_21CollectiveEpilogueFwdINS6_IJSA_SC_SB_EEES9_NS_10bfloat16_tESG_Li384ELb1ELb0ELb0ELb1EEENS1_36VarlenDynamicPersistentTileSchedulerILi192ELi128ELi384ELi128ELb0ELb0ELb1ELb1ELb0ELb1EEEEEEEEEvNT_6ParamsE,"",@"SHT_CUDA_INFO"
	.sectionflags	@""
	.align	4


	//----- nvinfo : EIATTR_CUDA_API_VERSION
	.align		4
        /*0000*/ 	.byte	0x04, 0x37
        /*0002*/ 	.short	(.L_126 - .L_125)
.L_125:
        /*0004*/ 	.word	0x00000082


	//----- nvinfo : EIATTR_KPARAM_INFO
	.align		4
.L_126:
        /*0008*/ 	.byte	0x04, 0x17
        /*000a*/ 	.short	(.L_128 - .L_127)
.L_127:
        /*000c*/ 	.word	0x00000000
        /*0010*/ 	.short	0x0000
        /*0012*/ 	.short	0x0000
        /*0014*/ 	.byte	0x00, 0xf0, 0x01, 0x28


	//----- nvinfo : EIATTR_SPARSE_MMA_MASK
	.align		4
.L_128:
        /*0018*/ 	.byte	0x03, 0x50
        /*001a*/ 	.short	0x0000


	//----- nvinfo : EIATTR_MAXREG_COUNT
	.align		4
        /*001c*/ 	.byte	0x03, 0x1b
        /*001e*/ 	.short	0x0080


	//----- nvinfo : EIATTR_MERCURY_ISA_VERSION
	.align		4
        /*0020*/ 	.byte	0x03, 0x5f
        /*0022*/ 	.short	0x0101


	//----- nvinfo : EIATTR_VRC_CTA_INIT_COUNT
	.align		4
        /*0024*/ 	.byte	0x02, 0x4a
	.zero		1
	.zero		1


	//----- nvinfo : EIATTR_EXIT_INSTR_OFFSETS
	.align		4
        /*0028*/ 	.byte	0x04, 0x1c
        /*002a*/ 	.short	(.L_130 - .L_129)


	//   ....[0]....
.L_129:
        /*002c*/ 	.word	0x00000010


	//----- nvinfo : EIATTR_MAX_THREADS
	.align		4
.L_130:
        /*0030*/ 	.byte	0x04, 0x05
        /*0032*/ 	.short	(.L_132 - .L_131)
.L_131:
        /*0034*/ 	.word	0x00000200
        /*0038*/ 	.word	0x00000001
        /*003c*/ 	.word	0x00000001


	//----- nvinfo : EIATTR_CBANK_PARAM_SIZE
	.align		4
.L_132:
        /*0040*/ 	.byte	0x03, 0x19
        /*0042*/ 	.short	0x0a00


	//----- nvinfo : EIATTR_PARAM_CBANK
	.align		4
        /*0044*/ 	.byte	0x04, 0x0a
        /*0046*/ 	.short	(.L_134 - .L_133)
	.align		4
.L_133:
        /*0048*/ 	.word	index@(.nv.constant0._ZN7cutlass13device_kernelIN5flash11enable_sm90INS1_16FlashAttnFwdSm90INS1_25CollectiveMainloopFwdSm90ILi2EN4cute5tupleIJNS5_1CILi1EEES8_S8_EEENS6_IJNS7_ILi192EEENS7_ILi128EEENS7_ILi96EEEEEELi96ENS_12float_e4m3_tEfNS_4arch4Sm90ELb0ELb1ELb0ELb1ELb0ELb1ELb0ELb1ELb1ELb0ELb0ELb0EEENS1_21CollectiveEpilogueFwdINS6_IJSA_SC_SB_EEES9_NS_10bfloat16_tESG_Li384ELb1ELb0ELb0ELb1EEENS1_36VarlenDynamicPersistentTileSchedulerILi192ELi128ELi384ELi128ELb0ELb0ELb1ELb1ELb0ELb1EEEEEEEEEvNT_6ParamsE)
        /*004c*/ 	.short	0x0380
        /*004e*/ 	.short	0x0a00


	//----- nvinfo : EIATTR_SW_WAR
	.align		4
.L_134:
        /*0050*/ 	.byte	0x04, 0x36
        /*0052*/ 	.short	(.L_136 - .L_135)
.L_135:
        /*0054*/ 	.word	0x00000008
.L_136:


//--------------------- .nv.info._ZN7cutlass13device_kernelIN5flash11enable_sm90INS1_16FlashAttnFwdSm90INS1_25CollectiveMainloopFwdSm90ILi2EN4cute5tupleIJNS5_1CILi1EEES8_S8_EEENS6_IJNS7_ILi192EEENS7_ILi128EEENS7_ILi96EEEEEELi96ENS_12float_e4m3_tEfNS_4arch4Sm90ELb1ELb0ELb0ELb0ELb0ELb0ELb0ELb1ELb1ELb0ELb0ELb0EEENS1_21CollectiveEpilogueFwdINS6_IJSA_SC_SB_EEES9_NS_10bfloat16_tESG_Li384ELb0ELb0ELb0ELb1EEENS1_30DynamicPersistentTileSchedulerILi384ELi128ELb0ELb0ELb1EEEEEEEEEvNT_6ParamsE --------------------------
	.section	.nv.info._ZN7cutlass13device_kernelIN5flash11enable_sm90INS1_16FlashAttnFwdSm90INS1_25CollectiveMainloopFwdSm90ILi2EN4cute5tupleIJNS5_1CILi1EEES8_S8_EEENS6_IJNS7_ILi192EEENS7_ILi128EEENS7_ILi96EEEEEELi96ENS_12float_e4m3_tEfNS_4arch4Sm90ELb1ELb0ELb0ELb0ELb0ELb0ELb0ELb1ELb1ELb0ELb0ELb0EEENS1_21CollectiveEpilogueFwdINS6_IJSA_SC_SB_EEES9_NS_10bfloat16_tESG_Li384ELb0ELb0ELb0ELb1EEENS1_30DynamicPersistentTileSchedulerILi384ELi128ELb0ELb0ELb1EEEEEEEEEvNT_6ParamsE,"",@"SHT_CUDA_INFO"
	.sectionflags	@""
	.align	4


	//----- nvinfo : EIATTR_CUDA_API_VERSION
	.align		4
        /*0000*/ 	.byte	0x04, 0x37
        /*0002*/ 	.short	(.L_138 - .L_137)
.L_137:
        /*0004*/ 	.word	0x00000082


	//----- nvinfo : EIATTR_KPARAM_INFO
	.align		4
.L_138:
        /*0008*/ 	.byte	0x04, 0x17
        /*000a*/ 	.short	(.L_140 - .L_139)
.L_139:
        /*000c*/ 	.word	0x00000000
        /*0010*/ 	.short	0x0000
        /*0012*/ 	.short	0x0000
        /*0014*/ 	.byte	0x00, 0xf0, 0x01, 0x2e


	//----- nvinfo : EIATTR_SPARSE_MMA_MASK
	.align		4
.L_140:
        /*0018*/ 	.byte	0x03, 0x50
        /*001a*/ 	.short	0x0000


	//----- nvinfo : EIATTR_MAXREG_COUNT
	.align		4
        /*001c*/ 	.byte	0x03, 0x1b
        /*001e*/ 	.short	0x0080


	//----- nvinfo : EIATTR_MERCURY_ISA_VERSION
	.align		4
        /*0020*/ 	.byte	0x03, 0x5f
        /*0022*/ 	.short	0x0101


	//----- nvinfo : EIATTR_VRC_CTA_INIT_COUNT
	.align		4
        /*0024*/ 	.byte	0x02, 0x4a
	.zero		1
	.zero		1


	//----- nvinfo : EIATTR_EXIT_INSTR_OFFSETS
	.align		4
        /*0028*/ 	.byte	0x04, 0x1c
        /*002a*/ 	.short	(.L_142 - .L_141)


	//   ....[0]....
.L_141:
        /*002c*/ 	.word	0x00000010


	//----- nvinfo : EIATTR_MAX_THREADS
	.align		4
.L_142:
        /*0030*/ 	.byte	0x04, 0x05
        /*0032*/ 	.short	(.L_144 - .L_143)
.L_143:
        /*0034*/ 	.word	0x00000200
        /*0038*/ 	.word	0x00000001
        /*003c*/ 	.word	0x00000001


	//----- nvinfo : EIATTR_CBANK_PARAM_SIZE
	.align		4
.L_144:
        /*0040*/ 	.byte	0x03, 0x19
        /*0042*/ 	.short	0x0b80


	//----- nvinfo : EIATTR_PARAM_CBANK
	.align		4
        /*0044*/ 	.byte	0x04, 0x0a
        /*0046*/ 	.short	(.L_146 - .L_145)
	.align		4
.L_145:
        /*0048*/ 	.word	index@(.nv.constant0._ZN7cutlass13device_kernelIN5flash11enable_sm90INS1_16FlashAttnFwdSm90INS1_25CollectiveMainloopFwdSm90ILi2EN4cute5tupleIJNS5_1CILi1EEES8_S8_EEENS6_IJNS7_ILi192EEENS7_ILi128EEENS7_ILi96EEEEEELi96ENS_12float_e4m3_tEfNS_4arch4Sm90ELb1ELb0ELb0ELb0ELb0ELb0ELb0ELb1ELb1ELb0ELb0ELb0EEENS1_21CollectiveEpilogueFwdINS6_IJSA_SC_SB_EEES9_NS_10bfloat16_tESG_Li384ELb0ELb0ELb0ELb1EEENS1_30DynamicPersistentTileSchedulerILi384ELi128ELb0ELb0ELb1EEEEEEEEEvNT_6ParamsE)
        /*004c*/ 	.short	0x0380
        /*004e*/ 	.short	0x0b80


	//----- nvinfo : EIATTR_SW_WAR
	.align		4
.L_146:
        /*0050*/ 	.byte	0x04, 0x36
        /*0052*/ 	.short	(.L_148 - .L_147)
.L_147:
        /*0054*/ 	.word	0x00000008
.L_148:


//--------------------- .nv.info._ZN7cutlass13device_kernelIN5flash11enable_sm90INS1_16FlashAttnFwdSm90INS1_25CollectiveMainloopFwdSm90ILi2EN4cute5tupleIJNS5_1CILi1EEES8_S8_EEENS6_IJNS7_ILi192EEENS7_ILi128EEENS7_ILi96EEEEEELi96ENS_12float_e4m3_tEfNS_4arch4Sm90ELb1ELb0ELb0ELb1ELb0ELb0ELb0ELb1ELb1ELb0ELb0ELb0EEENS1_21CollectiveEpilogueFwdINS6_IJSA_SC_SB_EEES9_NS_10bfloat16_tESG_Li384ELb1ELb0ELb0ELb1EEENS1_36VarlenDynamicPersistentTileSchedulerILi192ELi128ELi384ELi128ELb0ELb0ELb1ELb1ELb1ELb1EEEEEEEEEvNT_6ParamsE --------------------------
	.section	.nv.info._ZN7cutlass13device_kernelIN5flash11enable_sm90INS1_16FlashAttnFwdSm90INS1_25CollectiveMainloopFwdSm90ILi2EN4cute5tupleIJNS5_1CILi1EEES8_S8_EEENS6_IJNS7_ILi192EEENS7_ILi128EEENS7_ILi96EEEEEELi96ENS_12float_e4m3_tEfNS_4arch4Sm90ELb1ELb0ELb0ELb1ELb0ELb0ELb0ELb1ELb1ELb0ELb0ELb0EEENS1_21CollectiveEpilogueFwdINS6_IJSA_SC_SB_EEES9_NS_10bfloat16_tESG_Li384ELb1ELb0ELb0ELb1EEENS1_36VarlenDynamicPersistentTileSchedulerILi192ELi128ELi384ELi128ELb0ELb0ELb1ELb1ELb1ELb1EEEEEEEEEvNT_6ParamsE,"",@"SHT_CUDA_INFO"
	.sectionflags	@""
	.align	4


	//----- nvinfo : EIATTR_CUDA_API_VERSION
	.align		4
        /*0000*/ 	.byte	0x04, 0x37
        /*0002*/ 	.short	(.L_150 - .L_149)
.L_149:
        /*0004*/ 	.word	0x00000082


	//----- nvinfo : EIATTR_KPARAM_INFO
	.align		4
.L_150:
        /*0008*/ 	.byte	0x04, 0x17
        /*000a*/ 	.short	(.L_152 - .L_151)
.L_151:
        /*000c*/ 	.word	0x00000000
        /*0010*/ 	.short	0x0000
        /*0012*/ 	.short	0x0000
        /*0014*/ 	.byte	0x00, 0xf0, 0x01, 0x28


	//----- nvinfo : EIATTR_SPARSE_MMA_MASK
	.align		4
.L_152:
        /*0018*/ 	.byte	0x03, 0x50
        /*001a*/ 	.short	0x0000


	//----- nvinfo : EIATTR_MAXREG_COUNT
	.align		4
        /*001c*/ 	.byte	0x03, 0x1b
        /*001e*/ 	.short	0x0080


	//----- nvinfo : EIATTR_MERCURY_ISA_VERSION
	.align		4
        /*0020*/ 	.byte	0x03, 0x5f
        /*0022*/ 	.short	0x0101


	//----- nvinfo : EIATTR_VRC_CTA_INIT_COUNT
	.align		4
        /*0024*/ 	.byte	0x02, 0x4a
	.zero		1
	.zero		1


	//----- nvinfo : EIATTR_EXIT_INSTR_OFFSETS
	.align		4
        /*0028*/ 	.byte	0x04, 0x1c
        /*002a*/ 	.short	(.L_154 - .L_153)


	//   ....[0]....
.L_153:
        /*002c*/ 	.word	0x00000010


	//----- nvinfo : EIATTR_MAX_THREADS
	.align		4
.L_154:
        /*0030*/ 	.byte	0x04, 0x05
        /*0032*/ 	.short	(.L_156 - .L_155)
.L_155:
        /*0034*/ 	.word	0x00000200
        /*0038*/ 	.word	0x00000001
        /*003c*/ 	.word	0x00000001


	//----- nvinfo : EIATTR_CBANK_PARAM_SIZE
	.align		4
.L_156:
        /*0040*/ 	.byte	0x03, 0x19
        /*0042*/ 	.short	0x0a00


	//----- nvinfo : EIATTR_PARAM_CBANK
	.align		4
        /*0044*/ 	.byte	0x04, 0x0a
        /*0046*/ 	.short	(.L_158 - .L_157)
	.align		4
.L_157:
        /*0048*/ 	.word	index@(.nv.constant0._ZN7cutlass13device_kernelIN5flash11enable_sm90INS1_16FlashAttnFwdSm90INS1_25CollectiveMainloopFwdSm90ILi2EN4cute5tupleIJNS5_1CILi1EEES8_S8_EEENS6_IJNS7_ILi192EEENS7_ILi128EEENS7_ILi96EEEEEELi96ENS_12float_e4m3_tEfNS_4arch4Sm90ELb1ELb0ELb0ELb1ELb0ELb0ELb0ELb1ELb1ELb0ELb0ELb0EEENS1_21CollectiveEpilogueFwdINS6_IJSA_SC_SB_EEES9_NS_10bfloat16_tESG_Li384ELb1ELb0ELb0ELb1EEENS1_36VarlenDynamicPersistentTileSchedulerILi192ELi128ELi384ELi128ELb0ELb0ELb1ELb1ELb1ELb1EEEEEEEEEvNT_6ParamsE)
        /*004c*/ 	.short	0x0380
        /*004e*/ 	.short	0x0a00


	//----- nvinfo : EIATTR_SW_WAR
	.align		4
.L_158:
        /*0050*/ 	.byte	0x04, 0x36
        /*0052*/ 	.short	(.L_160 - .L_159)
.L_159:
        /*0054*/ 	.word	0x00000008
.L_160:


//--------------------- .nv.info._ZN7cutlass13device_kernelIN5flash11enable_sm90INS1_16FlashAttnFwdSm90INS1_25CollectiveMainloopFwdSm90ILi2EN4cute5tupleIJNS5_1CILi1EEES8_S8_EEENS6_IJNS7_ILi192EEENS7_ILi128EEENS7_ILi96EEEEEELi96ENS_12float_e4m3_tEfNS_4arch4Sm90ELb1ELb0ELb0ELb1ELb0ELb1ELb0ELb1ELb1ELb0ELb0ELb0EEENS1_21CollectiveEpilogueFwdINS6_IJSA_SC_SB_EEES9_NS_10bfloat16_tESG_Li384ELb1ELb0ELb0ELb1EEENS1_36VarlenDynamicPersistentTileSchedulerILi192ELi128ELi384ELi128ELb0ELb0ELb1ELb1ELb1ELb1EEEEEEEEEvNT_6ParamsE --------------------------
	.section	.nv.info._ZN7cutlass13device_kernelIN5flash11enable_sm90INS1_16FlashAttnFwdSm90INS1_25CollectiveMainloopFwdSm90ILi2EN4cute5tupleIJNS5_1CILi1EEES8_S8_EEENS6_IJNS7_ILi192EEENS7_ILi128EEENS7_ILi96EEEEEELi96ENS_12float_e4m3_tEfNS_4arch4Sm90ELb1ELb0ELb0ELb1ELb0ELb1ELb0ELb1ELb1ELb0ELb0ELb0EEENS1_21CollectiveEpilogueFwdINS6_IJSA_SC_SB_EEES9_NS_10bfloat16_tESG_Li384ELb1ELb0ELb0ELb1EEENS1_36VarlenDynamicPersistentTileSchedulerILi192ELi128ELi384ELi128ELb0ELb0ELb1ELb1ELb1ELb1EEEEEEEEEvNT_6ParamsE,"",@"SHT_CUDA_INFO"
	.sectionflags	@""
	.align	4


	//----- nvinfo : EIATTR_CUDA_API_VERSION
	.align		4
        /*0000*/ 	.byte	0x04, 0x37
        /*0002*/ 	.short	(.L_162 - .L_161)
.L_161:
        /*0004*/ 	.word	0x00000082


	//----- nvinfo : EIATTR_KPARAM_INFO
	.align		4
.L_162:
        /*0008*/ 	.byte	0x04, 0x17
        /*000a*/ 	.short	(.L_164 - .L_163)
.L_163:
        /*000c*/ 	.word	0x00000000
        /*0010*/ 	.short	0x0000
        /*0012*/ 	.short	0x0000
        /*0014*/ 	.byte	0x00, 0xf0, 0x01, 0x28


	//----- nvinfo : EIATTR_SPARSE_MMA_MASK
	.align		4
.L_164:
        /*0018*/ 	.byte	0x03, 0x50
        /*001a*/ 	.short	0x0000


	//----- nvinfo : EIATTR_MAXREG_COUNT
	.align		4
        /*001c*/ 	.byte	0x03, 0x1b
        /*001e*/ 	.short	0x0080


	//----- nvinfo : EIATTR_MERCURY_ISA_VERSION
	.align		4
        /*0020*/ 	.byte	0x03, 0x5f
        /*0022*/ 	.short	0x0101


	//----- nvinfo : EIATTR_VRC_CTA_INIT_COUNT
	.align		4
        /*0024*/ 	.byte	0x02, 0x4a
	.zero		1
	.zero		1


	//----- nvinfo : EIATTR_EXIT_INSTR_OFFSETS
	.align		4
        /*0028*/ 	.byte	0x04, 0x1c
        /*002a*/ 	.short	(.L_166 - .L_165)


	//   ....[0]....
.L_165:
        /*002c*/ 	.word	0x00000010


	//----- nvinfo : EIATTR_MAX_THREADS
	.align		4
.L_166:
        /*0030*/ 	.byte	0x04, 0x05
        /*0032*/ 	.short	(.L_168 - .L_167)
.L_167:
        /*0034*/ 	.word	0x00000200
        /*0038*/ 	.word	0x00000001
        /*003c*/ 	.word	0x00000001


	//----- nvinfo : EIATTR_CBANK_PARAM_SIZE
	.align		4
.L_168:
        /*0040*/ 	.byte	0x03, 0x19
        /*0042*/ 	.short	0x0a00


	//----- nvinfo : EIATTR_PARAM_CBANK
	.align		4
        /*0044*/ 	.byte	0x04, 0x0a
        /*0046*/ 	.short	(.L_170 - .L_169)
	.align		4
.L_169:
        /*0048*/ 	.word	index@(.nv.constant0._ZN7cutlass13device_kernelIN5flash11enable_sm90INS1_16FlashAttnFwdSm90INS1_25CollectiveMainloopFwdSm90ILi2EN4cute5tupleIJNS5_1CILi1EEES8_S8_EEENS6_IJNS7_ILi192EEENS7_ILi128EEENS7_ILi96EEEEEELi96ENS_12float_e4m3_tEfNS_4arch4Sm90ELb1ELb0ELb0ELb1ELb0ELb1ELb0ELb1ELb1ELb0ELb0ELb0EEENS1_21CollectiveEpilogueFwdINS6_IJSA_SC_SB_EEES9_NS_10bfloat16_tESG_Li384ELb1ELb0ELb0ELb1EEENS1_36VarlenDynamicPersistentTileSchedulerILi192ELi128ELi384ELi128ELb0ELb0ELb1ELb1ELb1ELb1EEEEEEEEEvNT_6ParamsE)
        /*004c*/ 	.short	0x0380
        /*004e*/ 	.short	0x0a00


	//----- nvinfo : EIATTR_SW_WAR
	.align		4
.L_170:
        /*0050*/ 	.byte	0x04, 0x36
        /*0052*/ 	.short	(.L_172 - .L_171)
.L_171:
        /*0054*/ 	.word	0x00000008
.L_172:


//--------------------- .nv.callgraph             --------------------------
	.section	.nv.callgraph,"",@"SHT_CUDA_CALLGRAPH"
	.align	4
	.sectionentsize	8
	.align		4
        /*0000*/ 	.word	0x00000000
	.align		4
        /*0004*/ 	.word	0xffffffff
	.align		4
        /*0008*/ 	.word	0x00000000
	.align		4
        /*000c*/ 	.word	0xfffffffe
	.align		4
        /*0010*/ 	.word	0x00000000
	.align		4
        /*0014*/ 	.word	0xfffffffd
	.align		4
        /*0018*/ 	.word	0x00000000
	.align		4
        /*001c*/ 	.word	0xfffffffc


//--------------------- .nv.constant4             --------------------------
	.section	.nv.constant4,"a",@progbits
	.align	8
	.align		8
.nv.constant4:
        /*0000*/ 	.dword	_ZN65_INTERNAL_de9175c6_29_flash_fwd_hdim96_e4m3_sm90_cu_ee213261_37184cuda3std3__45__cpo5beginE
	.align		8
        /*0008*/ 	.dword	_ZN65_INTERNAL_de9175c6_29_flash_fwd_hdim96_e4m3_sm90_cu_ee213261_37184cuda3std3__45__cpo3endE
	.align		8
        /*0010*/ 	.dword	_ZN65_INTERNAL_de9175c6_29_flash_fwd_hdim96_e4m3_sm90_cu_ee213261_37184cuda3std3__45__cpo6cbeginE
	.align		8
        /*0018*/ 	.dword	_ZN65_INTERNAL_de9175c6_29_flash_fwd_hdim96_e4m3_sm90_cu_ee213261_37184cuda3std3__45__cpo4cendE
	.align		8
        /*0020*/ 	.dword	_ZN65_INTERNAL_de9175c6_29_flash_fwd_hdim96_e4m3_sm90_cu_ee213261_37184cuda3std3__467_GLOBAL__N__de9175c6_29_flash_fwd_hdim96_e4m3_sm90_cu_ee213261_37186ignoreE
	.align		8
        /*0028*/ 	.dword	_ZN65_INTERNAL_de9175c6_29_flash_fwd_hdim96_e4m3_sm90_cu_ee213261_37184cuda3std3__419piecewise_constructE
	.align		8
        /*0030*/ 	.dword	_ZN65_INTERNAL_de9175c6_29_flash_fwd_hdim96_e4m3_sm90_cu_ee213261_37184cuda3std3__48in_placeE
	.align		8
        /*0038*/ 	.dword	_ZN65_INTERNAL_de9175c6_29_flash_fwd_hdim96_e4m3_sm90_cu_ee213261_37184cuda3std6ranges3__45__cpo4swapE
	.align		8
        /*0040*/ 	.dword	_ZN65_INTERNAL_de9175c6_29_flash_fwd_hdim96_e4m3_sm90_cu_ee213261_37184cuda3std6ranges3__45__cpo9iter_moveE
	.align		8
        /*0048*/ 	.dword	_ZN65_INTERNAL_de9175c6_29_flash_fwd_hdim96_e4m3_sm90_cu_ee213261_37184cute7productE
	.align		8
        /*0050*/ 	.dword	_ZN65_INTERNAL_de9175c6_29_flash_fwd_hdim96_e4m3_sm90_cu_ee213261_37184cute1_E


//--------------------- .text._ZN7cutlass13device_kernelIN5flash11enable_sm90INS1_16FlashAttnFwdSm90INS1_25CollectiveMainloopFwdSm90ILi2EN4cute5tupleIJNS5_1CILi1EEES8_S8_EEENS6_IJNS7_ILi192EEENS7_ILi128EEENS7_ILi96EEEEEELi96ENS_12float_e4m3_tEfNS_4arch4Sm90ELb0ELb0ELb0ELb0ELb0ELb0ELb0ELb1ELb1ELb0ELb0ELb0EEENS1_21CollectiveEpilogueFwdINS6_IJSA_SC_SB_EEES9_NS_10bfloat16_tESG_Li384ELb0ELb0ELb0ELb1EEENS1_29StaticPersistentTileSchedulerILb0EEEEEEEEEvNT_6ParamsE --------------------------
	.section	.text._ZN7cutlass13device_kernelIN5flash11enable_sm90INS1_16FlashAttnFwdSm90INS1_25CollectiveMainloopFwdSm90ILi2EN4cute5tupleIJNS5_1CILi1EEES8_S8_EEENS6_IJNS7_ILi192EEENS7_ILi128EEENS7_ILi96EEEEEELi96ENS_12float_e4m3_tEfNS_4arch4Sm90ELb0ELb0ELb0ELb0ELb0ELb0ELb0ELb1ELb1ELb0ELb0ELb0EEENS1_21CollectiveEpilogueFwdINS6_IJSA_SC_SB_EEES9_NS_10bfloat16_tESG_Li384ELb0ELb0ELb0ELb1EEENS1_29StaticPersistentTileSchedulerILb0EEEEEEEEEvNT_6ParamsE,"ax",@progbits
	.align	128
.text._ZN7cutlass13device_kernelIN5flash11enable_sm90INS1_16FlashAttnFwdSm90INS1_25CollectiveMainloopFwdSm90ILi2EN4cute5tupleIJNS5_1CILi1EEES8_S8_EEENS6_IJNS7_ILi192EEENS7_ILi128EEENS7_ILi96EEEEEELi96ENS_12float_e4m3_tEfNS_4arch4Sm90ELb0ELb0ELb0ELb0ELb0ELb0ELb0ELb1ELb1ELb0ELb0ELb0EEENS1_21CollectiveEpilogueFwdINS6_IJSA_SC_SB_EEES9_NS_10bfloat16_tESG_Li384ELb0ELb0ELb0ELb1EEENS1_29StaticPersistentTileSchedulerILb0EEEEEEEEEvNT_6ParamsE:
        .type           _ZN7cutlass13device_kernelIN5flash11enable_sm90INS1_16FlashAttnFwdSm90INS1_25CollectiveMainloopFwdSm90ILi2EN4cute5tupleIJNS5_1CILi1EEES8_S8_EEENS6_IJNS7_ILi192EEENS7_ILi128EEENS7_ILi96EEEEEELi96ENS_12float_e4m3_tEfNS_4arch4Sm90ELb0ELb0ELb0ELb0ELb0ELb0ELb0ELb1ELb1ELb0ELb0ELb0EEENS1_21CollectiveEpilogueFwdINS6_IJSA_SC_SB_EEES9_NS_10bfloat16_tESG_Li384ELb0ELb0ELb0ELb1EEENS1_29StaticPersistentTileSchedulerILb0EEEEEEEEEvNT_6ParamsE,@function
        .size           _ZN7cutlass13device_kernelIN5flash11enable_sm90INS1_16FlashAttnFwdSm90INS1_25CollectiveMainloopFwdSm90ILi2EN4cute5tupleIJNS5_1CILi1EEES8_S8_EEENS6_IJNS7_ILi192EEENS7_ILi128EEENS7_ILi96EEEEEELi96ENS_12float_e4m3_tEfNS_4arch4Sm90ELb0ELb0ELb0ELb0ELb0ELb0ELb0ELb1ELb1ELb0ELb0ELb0EEENS1_21CollectiveEpilogueFwdINS6_IJSA_SC_SB_EEES9_NS_10bfloat16_tESG_Li384ELb0ELb0ELb0ELb1EEENS1_29StaticPersistentTileSchedulerILb0EEEEEEEEEvNT_6ParamsE,(.L_x_9 - _ZN7cutlass13device_kernelIN5flash11enable_sm90INS1_16FlashAttnFwdSm90INS1_25CollectiveMainloopFwdSm90ILi2EN4cute5tupleIJNS5_1CILi1EEES8_S8_EEENS6_IJNS7_ILi192EEENS7_ILi128EEENS7_ILi96EEEEEELi96ENS_12float_e4m3_tEfNS_4arch4Sm90ELb0ELb0ELb0ELb0ELb0ELb0ELb0ELb1ELb1ELb0ELb0ELb0EEENS1_21CollectiveEpilogueFwdINS6_IJSA_SC_SB_EEES9_NS_10bfloat16_tESG_Li384ELb0ELb0ELb0ELb1EEENS1_29StaticPersistentTileSchedulerILb0EEEEEEEEEvNT_6ParamsE)
        .other          _ZN7cutlass13device_kernelIN5flash11enable_sm90INS1_16FlashAttnFwdSm90INS1_25CollectiveMainloopFwdSm90ILi2EN4cute5tupleIJNS5_1CILi1EEES8_S8_EEENS6_IJNS7_ILi192EEENS7_ILi128EEENS7_ILi96EEEEEELi96ENS_12float_e4m3_tEfNS_4arch4Sm90ELb0ELb0ELb0ELb0ELb0ELb0ELb0ELb1ELb1ELb0ELb0ELb0EEENS1_21CollectiveEpilogueFwdINS6_IJSA_SC_SB_EEES9_NS_10bfloat16_tESG_Li384ELb0ELb0ELb0ELb1EEENS1_29StaticPersistentTileSchedulerILb0EEEEEEEEEvNT_6ParamsE,@"STO_CUDA_ENTRY STV_DEFAULT"
_ZN7cutlass13device_kernelIN5flash11enable_sm90INS1_16FlashAttnFwdSm90INS1_25CollectiveMainloopFwdSm90ILi2EN4cute5tupleIJNS5_1CILi1EEES8_S8_EEENS6_IJNS7_ILi192EEENS7_ILi128EEENS7_ILi96EEEEEELi96ENS_12float_e4m3_tEfNS_4arch4Sm90ELb0ELb0ELb0ELb0ELb0ELb0ELb0ELb1ELb1ELb0ELb0ELb0EEENS1_21CollectiveEpilogueFwdINS6_IJSA_SC_SB_EEES9_NS_10bfloat16_tESG_Li384ELb0ELb0ELb0ELb1EEENS1_29StaticPersistentTileSchedulerILb0EEEEEEEEEvNT_6ParamsE:
[----:B------:R-:W-:Y:S01]  /*0000*/  LDC R1, c[0x0][0x37c] ;  /* 0x0000df00ff017b82 */ /* 0x000fe20000000800 */
[----:B------:R-:W-:Y:S05]  /*0010*/  EXIT ;  /* 0x000000000000794d */ /* 0x000fea0003800000 */
.L_x_0:
[----:B------:R-:W-:-:S00]  /*0020*/  BRA `(.L_x_0) ;  /* 0xfffffffc00fc7947 */ /* 0x000fc0000383ffff */
[----:B------:R-:W-:-:S00]  /*0030*/  NOP ;  /* 0x0000000000007918 */ /* 0x000fc00000000000 */
        /* <DEDUP_REMOVED lines=12> */
.L_x_9:


//--------------------- .text._ZN7cutlass13device_kernelIN5flash11enable_sm90INS1_16FlashAttnFwdSm90INS1_25CollectiveMainloopFwdSm90ILi2EN4cute5tupleIJNS5_1CILi1EEES8_S8_EEENS6_IJNS7_ILi192EEENS7_ILi128EEENS7_ILi96EEEEEELi96ENS_12float_e4m3_tEfNS_4arch4Sm90ELb0ELb0ELb0ELb1ELb0ELb0ELb0ELb1ELb1ELb0ELb0ELb0EEENS1_21CollectiveEpilogueFwdINS6_IJSA_SC_SB_EEES9_NS_10bfloat16_tESG_Li384ELb1ELb0ELb0ELb1EEENS1_36VarlenDynamicPersistentTileSchedulerILi192ELi128ELi384ELi128ELb0ELb0ELb1ELb0ELb1ELb1EEEEEEEEEvNT_6ParamsE --------------------------
	.section	.text._ZN7cutlass13device_kernelIN5flash11enable_sm90INS1_16FlashAttnFwdSm90INS1_25CollectiveMainloopFwdSm90ILi2EN4cute5tupleIJNS5_1CILi1EEES8_S8_EEENS6_IJNS7_ILi192EEENS7_ILi128EEENS7_ILi96EEEEEELi96ENS_12float_e4m3_tEfNS_4arch4Sm90ELb0ELb0ELb0ELb1ELb0ELb0ELb0ELb1ELb1ELb0ELb0ELb0EEENS1_21CollectiveEpilogueFwdINS6_IJSA_SC_SB_EEES9_NS_10bfloat16_tESG_Li384ELb1ELb0ELb0ELb1EEENS1_36VarlenDynamicPersistentTileSchedulerILi192ELi128ELi384ELi128ELb0ELb0ELb1ELb0ELb1ELb1EEEEEEEEEvNT_6ParamsE,"ax",@progbits
	.align	128
.text._ZN7cutlass13device_kernelIN5flash11enable_sm90INS1_16FlashAttnFwdSm90INS1_25CollectiveMainloopFwdSm90ILi2EN4cute5tupleIJNS5_1CILi1EEES8_S8_EEENS6_IJNS7_ILi192EEENS7_ILi128EEENS7_ILi96EEEEEELi96ENS_12float_e4m3_tEfNS_4arch4Sm90ELb0ELb0ELb0ELb1ELb0ELb0ELb0ELb1ELb1ELb0ELb0ELb0EEENS1_21CollectiveEpilogueFwdINS6_IJSA_SC_SB_EEES9_NS_10bfloat16_tESG_Li384ELb1ELb0ELb0ELb1EEENS1_36VarlenDynamicPersistentTileSchedulerILi192ELi128ELi384ELi128ELb0ELb0ELb1ELb0ELb1ELb1EEEEEEEEEvNT_6ParamsE:
        .type           _ZN7cutlass13device_kernelIN5flash11enable_sm90INS1_16FlashAttnFwdSm90INS1_25CollectiveMainloopFwdSm90ILi2EN4cute5tupleIJNS5_1CILi1EEES8_S8_EEENS6_IJNS7_ILi192EEENS7_ILi128EEENS7_ILi96EEEEEELi96ENS_12float_e4m3_tEfNS_4arch4Sm90ELb0ELb0ELb0ELb1ELb0ELb0ELb0ELb1ELb1ELb0ELb0ELb0EEENS1_21CollectiveEpilogueFwdINS6_IJSA_SC_SB_EEES9_NS_10bfloat16_tESG_Li384ELb1ELb0ELb0ELb1EEENS1_36VarlenDynamicPersistentTileSchedulerILi192ELi128ELi384ELi128ELb0ELb0ELb1ELb0ELb1ELb1EEEEEEEEEvNT_6ParamsE,@function
        .size           _ZN7cutlass13device_kernelIN5flash11enable_sm90INS1_16FlashAttnFwdSm90INS1_25CollectiveMainloopFwdSm90ILi2EN4cute5tupleIJNS5_1CILi1EEES8_S8_EEENS6_IJNS7_ILi192EEENS7_ILi128EEENS7_ILi96EEEEEELi96ENS_12float_e4m3_tEfNS_4arch4Sm90ELb0ELb0ELb0ELb1ELb0ELb0ELb0ELb1ELb1ELb0ELb0ELb0EEENS1_21CollectiveEpilogueFwdINS6_IJSA_SC_SB_EEES9_NS_10bfloat16_tESG_Li384ELb1ELb0ELb0ELb1EEENS1_36VarlenDynamicPersistentTileSchedulerILi192ELi128ELi384ELi128ELb0ELb0ELb1ELb0ELb1ELb1EEEEEEEEEvNT_6ParamsE,(.L_x_10 - _ZN7cutlass13device_kernelIN5flash11enable_sm90INS1_16FlashAttnFwdSm90INS1_25CollectiveMainloopFwdSm90ILi2EN4cute5tupleIJNS5_1CILi1EEES8_S8_EEENS6_IJNS7_ILi192EEENS7_ILi128EEENS7_ILi96EEEEEELi96ENS_12float_e4m3_tEfNS_4arch4Sm90ELb0ELb0ELb0ELb1ELb0ELb0ELb0ELb1ELb1ELb0ELb0ELb0EEENS1_21CollectiveEpilogueFwdINS6_IJSA_SC_SB_EEES9_NS_10bfloat16_tESG_Li384ELb1ELb0ELb0ELb1EEENS1_36VarlenDynamicPersistentTileSchedulerILi192ELi128ELi384ELi128ELb0ELb0ELb1ELb0ELb1ELb1EEEEEEEEEvNT_6ParamsE)
        .other          _ZN7cutlass13device_kernelIN5flash11enable_sm90INS1_16FlashAttnFwdSm90INS1_25CollectiveMainloopFwdSm90ILi2EN4cute5tupleIJNS5_1CILi1EEES8_S8_EEENS6_IJNS7_ILi192EEENS7_ILi128EEENS7_ILi96EEEEEELi96ENS_12float_e4m3_tEfNS_4arch4Sm90ELb0ELb0ELb0ELb1ELb0ELb0ELb0ELb1ELb1ELb0ELb0ELb0EEENS1_21CollectiveEpilogueFwdINS6_IJSA_SC_SB_EEES9_NS_10bfloat16_tESG_Li384ELb1ELb0ELb0ELb1EEENS1_36VarlenDynamicPersistentTileSchedulerILi192ELi128ELi384ELi128ELb0ELb0ELb1ELb0ELb1ELb1EEEEEEEEEvNT_6ParamsE,@"STO_CUDA_ENTRY STV_DEFAULT"
_ZN7cutlass13device_kernelIN5flash11enable_sm90INS1_16FlashAttnFwdSm90INS1_25CollectiveMainloopFwdSm90ILi2EN4cute5tupleIJNS5_1CILi1EEES8_S8_EEENS6_IJNS7_ILi192EEENS7_ILi128EEENS7_ILi96EEEEEELi96ENS_12float_e4m3_tEfNS_4arch4Sm90ELb0ELb0ELb0ELb1ELb0ELb0ELb0ELb1ELb1ELb0ELb0ELb0EEENS1_21CollectiveEpilogueFwdINS6_IJSA_SC_SB_EEES9_NS_10bfloat16_tESG_Li384ELb1ELb0ELb0ELb1EEENS1_36VarlenDynamicPersistentTileSchedulerILi192ELi128ELi384ELi128ELb0ELb0ELb1ELb0ELb1ELb1EEEEEEEEEvNT_6ParamsE:
[----:B------:R-:W-:Y:S01]  /*0000*/  LDC R1, c[0x0][0x37c] ;  /* 0x0000df00ff017b82 */ /* 0x000fe20000000800 */
[----:B------:R-:W-:Y:S05]  /*0010*/  EXIT ;  /* 0x000000000000794d */ /* 0x000fea0003800000 */
.L_x_1:
        /* <DEDUP_REMOVED lines=14> */
.L_x_10:


//--------------------- .text._ZN7cutlass13device_kernelIN5flash11enable_sm90INS1_16FlashAttnFwdSm90INS1_25CollectiveMainloopFwdSm90ILi2EN4cute5tupleIJNS5_1CILi1EEES8_S8_EEENS6_IJNS7_ILi192EEENS7_ILi128EEENS7_ILi96EEEEEELi96ENS_12float_e4m3_tEfNS_4arch4Sm90ELb0ELb0ELb0ELb1ELb0ELb1ELb0ELb1ELb1ELb0ELb0ELb0EEENS1_21CollectiveEpilogueFwdINS6_IJSA_SC_SB_EEES9_NS_10bfloat16_tESG_Li384ELb1ELb0ELb0ELb1EEENS1_36VarlenDynamicPersistentTileSchedulerILi192ELi128ELi384ELi128ELb0ELb0ELb1ELb0ELb1ELb1EEEEEEEEEvNT_6ParamsE --------------------------
	.section	.text._ZN7cutlass13device_kernelIN5flash11enable_sm90INS1_16FlashAttnFwdSm90INS1_25CollectiveMainloopFwdSm90ILi2EN4cute5tupleIJNS5_1CILi1EEES8_S8_EEENS6_IJNS7_ILi192EEENS7_ILi128EEENS7_ILi96EEEEEELi96ENS_12float_e4m3_tEfNS_4arch4Sm90ELb0ELb0ELb0ELb1ELb0ELb1ELb0ELb1ELb1ELb0ELb0ELb0EEENS1_21CollectiveEpilogueFwdINS6_IJSA_SC_SB_EEES9_NS_10bfloat16_tESG_Li384ELb1ELb0ELb0ELb1EEENS1_36VarlenDynamicPersistentTileSchedulerILi192ELi128ELi384ELi128ELb0ELb0ELb1ELb0ELb1ELb1EEEEEEEEEvNT_6ParamsE,"ax",@progbits
	.align	128
.text._ZN7cutlass13device_kernelIN5flash11enable_sm90INS1_16FlashAttnFwdSm90INS1_25CollectiveMainloopFwdSm90ILi2EN4cute5tupleIJNS5_1CILi1EEES8_S8_EEENS6_IJNS7_ILi192EEENS7_ILi128EEENS7_ILi96EEEEEELi96ENS_12float_e4m3_tEfNS_4arch4Sm90ELb0ELb0ELb0ELb1ELb0ELb1ELb0ELb1ELb1ELb0ELb0ELb0EEENS1_21CollectiveEpilogueFwdINS6_IJSA_SC_SB_EEES9_NS_10bfloat16_tESG_Li384ELb1ELb0ELb0ELb1EEENS1_36VarlenDynamicPersistentTileSchedulerILi192ELi128ELi384ELi128ELb0ELb0ELb1ELb0ELb1ELb1EEEEEEEEEvNT_6ParamsE:
        .type           _ZN7cutlass13device_kernelIN5flash11enable_sm90INS1_16FlashAttnFwdSm90INS1_25CollectiveMainloopFwdSm90ILi2EN4cute5tupleIJNS5_1CILi1EEES8_S8_EEENS6_IJNS7_ILi192EEENS7_ILi128EEENS7_ILi96EEEEEELi96ENS_12float_e4m3_tEfNS_4arch4Sm90ELb0ELb0ELb0ELb1ELb0ELb1ELb0ELb1ELb1ELb0ELb0ELb0EEENS1_21CollectiveEpilogueFwdINS6_IJSA_SC_SB_EEES9_NS_10bfloat16_tESG_Li384ELb1ELb0ELb0ELb1EEENS1_36VarlenDynamicPersistentTileSchedulerILi192ELi128ELi384ELi128ELb0ELb0ELb1ELb0ELb1ELb1EEEEEEEEEvNT_6ParamsE,@function
        .size           _ZN7cutlass13device_kernelIN5flash11enable_sm90INS1_16FlashAttnFwdSm90INS1_25CollectiveMainloopFwdSm90ILi2EN4cute5tupleIJNS5_1CILi1EEES8_S8_EEENS6_IJNS7_ILi192EEENS7_ILi128EEENS7_ILi96EEEEEELi96ENS_12float_e4m3_tEfNS_4arch4Sm90ELb0ELb0ELb0ELb1ELb0ELb1ELb0ELb1ELb1ELb0ELb0ELb0EEENS1_21CollectiveEpilogueFwdINS6_IJSA_SC_SB_EEES9_NS_10bfloat16_tESG_Li384ELb1ELb0ELb0ELb1EEENS1_36VarlenDynamicPersistentTileSchedulerILi192ELi128ELi384ELi128ELb0ELb0ELb1ELb0ELb1ELb1EEEEEEEEEvNT_6ParamsE,(.L_x_11 - _ZN7cutlass13device_kernelIN5flash11enable_sm90INS1_16FlashAttnFwdSm90INS1_25CollectiveMainloopFwdSm90ILi2EN4cute5tupleIJNS5_1CILi1EEES8_S8_EEENS6_IJNS7_ILi192EEENS7_ILi128EEENS7_ILi96EEEEEELi96ENS_12float_e4m3_tEfNS_4arch4Sm90ELb0ELb0ELb0ELb1ELb0ELb1ELb0ELb1ELb1ELb0ELb0ELb0EEENS1_21CollectiveEpilogueFwdINS6_IJSA_SC_SB_EEES9_NS_10bfloat16_tESG_Li384ELb1ELb0ELb0ELb1EEENS1_36VarlenDynamicPersistentTileSchedulerILi192ELi128ELi384ELi128ELb0ELb0ELb1ELb0ELb1ELb1EEEEEEEEEvNT_6ParamsE)
        .other          _ZN7cutlass13device_kernelIN5flash11enable_sm90INS1_16FlashAttnFwdSm90INS1_25CollectiveMainloopFwdSm90ILi2EN4cute5tupleIJNS5_1CILi1EEES8_S8_EEENS6_IJNS7_ILi192EEENS7_ILi128EEENS7_ILi96EEEEEELi96ENS_12float_e4m3_tEfNS_4arch4Sm90ELb0ELb0ELb0ELb1ELb0ELb1ELb0ELb1ELb1ELb0ELb0ELb0EEENS1_21CollectiveEpilogueFwdINS6_IJSA_SC_SB_EEES9_NS_10bfloat16_tESG_Li384ELb1ELb0ELb0ELb1EEENS1_36VarlenDynamicPersistentTileSchedulerILi192ELi128ELi384ELi128ELb0ELb0ELb1ELb0ELb1ELb1EEEEEEEEEvNT_6ParamsE,@"STO_CUDA_ENTRY STV_DEFAULT"
_ZN7cutlass13device_kernelIN5flash11enable_sm90INS1_16FlashAttnFwdSm90INS1_25CollectiveMainloopFwdSm90ILi2EN4cute5tupleIJNS5_1CILi1EEES8_S8_EEENS6_IJNS7_ILi192EEENS7_ILi128EEENS7_ILi96EEEEEELi96ENS_12float_e4m3_tEfNS_4arch4Sm90ELb0ELb0ELb0ELb1ELb0ELb1ELb0ELb1ELb1ELb0ELb0ELb0EEENS1_21CollectiveEpilogueFwdINS6_IJSA_SC_SB_EEES9_NS_10bfloat16_tESG_Li384ELb1ELb0ELb0ELb1EEENS1_36VarlenDynamicPersistentTileSchedulerILi192ELi128ELi384ELi128ELb0ELb0ELb1ELb0ELb1ELb1EEEEEEEEEvNT_6ParamsE:
[----:B------:R-:W-:Y:S01]  /*0000*/  LDC R1, c[0x0][0x37c] ;  /* 0x0000df00ff017b82 */ /* 0x000fe20000000800 */
[----:B------:R-:W-:Y:S05]  /*0010*/  EXIT ;  /* 0x000000000000794d */ /* 0x000fea0003800000 */
.L_x_2:
        /* <DEDUP_REMOVED lines=14> */
.L_x_11:


//--------------------- .text._ZN7cutlass13device_kernelIN5flash11enable_sm90INS1_16FlashAttnFwdSm90INS1_25CollectiveMainloopFwdSm90ILi2EN4cute5tupleIJNS5_1CILi1EEES8_S8_EEENS6_IJNS7_ILi192EEENS7_ILi128EEENS7_ILi96EEEEEELi96ENS_12float_e4m3_tEfNS_4arch4Sm90ELb0ELb1ELb0ELb0ELb0ELb0ELb0ELb1ELb1ELb0ELb0ELb0EEENS1_21CollectiveEpilogueFwdINS6_IJSA_SC_SB_EEES9_NS_10bfloat16_tESG_Li384ELb0ELb0ELb0ELb1EEENS1_30DynamicPersistentTileSchedulerILi384ELi128ELb0ELb0ELb1EEEEEEEEEvNT_6ParamsE --------------------------
	.section	.text._ZN7cutlass13device_kernelIN5flash11enable_sm90INS1_16FlashAttnFwdSm90INS1_25CollectiveMainloopFwdSm90ILi2EN4cute5tupleIJNS5_1CILi1EEES8_S8_EEENS6_IJNS7_ILi192EEENS7_ILi128EEENS7_ILi96EEEEEELi96ENS_12float_e4m3_tEfNS_4arch4Sm90ELb0ELb1ELb0ELb0ELb0ELb0ELb0ELb1ELb1ELb0ELb0ELb0EEENS1_21CollectiveEpilogueFwdINS6_IJSA_SC_SB_EEES9_NS_10bfloat16_tESG_Li384ELb0ELb0ELb0ELb1EEENS1_30DynamicPersistentTileSchedulerILi384ELi128ELb0ELb0ELb1EEEEEEEEEvNT_6ParamsE,"ax",@progbits
	.align	128
.text._ZN7cutlass13device_kernelIN5flash11enable_sm90INS1_16FlashAttnFwdSm90INS1_25CollectiveMainloopFwdSm90ILi2EN4cute5tupleIJNS5_1CILi1EEES8_S8_EEENS6_IJNS7_ILi192EEENS7_ILi128EEENS7_ILi96EEEEEELi96ENS_12float_e4m3_tEfNS_4arch4Sm90ELb0ELb1ELb0ELb0ELb0ELb0ELb0ELb1ELb1ELb0ELb0ELb0EEENS1_21CollectiveEpilogueFwdINS6_IJSA_SC_SB_EEES9_NS_10bfloat16_tESG_Li384ELb0ELb0ELb0ELb1EEENS1_30DynamicPersistentTileSchedulerILi384ELi128ELb0ELb0ELb1EEEEEEEEEvNT_6ParamsE:
        .type           _ZN7cutlass13device_kernelIN5flash11enable_sm90INS1_16FlashAttnFwdSm90INS1_25CollectiveMainloopFwdSm90ILi2EN4cute5tupleIJNS5_1CILi1EEES8_S8_EEENS6_IJNS7_ILi192EEENS7_ILi128EEENS7_ILi96EEEEEELi96ENS_12float_e4m3_tEfNS_4arch4Sm90ELb0ELb1ELb0ELb0ELb0ELb0ELb0ELb1ELb1ELb0ELb0ELb0EEENS1_21CollectiveEpilogueFwdINS6_IJSA_SC_SB_EEES9_NS_10bfloat16_tESG_Li384ELb0ELb0ELb0ELb1EEENS1_30DynamicPersistentTileSchedulerILi384ELi128ELb0ELb0ELb1EEEEEEEEEvNT_6ParamsE,@function
        .size           _ZN7cutlass13device_kernelIN5flash11enable_sm90INS1_16FlashAttnFwdSm90INS1_25CollectiveMainloopFwdSm90ILi2EN4cute5tupleIJNS5_1CILi1EEES8_S8_EEENS6_IJNS7_ILi192EEENS7_ILi128EEENS7_ILi96EEEEEELi96ENS_12float_e4m3_tEfNS_4arch4Sm90ELb0ELb1ELb0ELb0ELb0ELb0ELb0ELb1ELb1ELb0ELb0ELb0EEENS1_21CollectiveEpilogueFwdINS6_IJSA_SC_SB_EEES9_NS_10bfloat16_tESG_Li384ELb0ELb0ELb0ELb1EEENS1_30DynamicPersistentTileSchedulerILi384ELi128ELb0ELb0ELb1EEEEEEEEEvNT_6ParamsE,(.L_x_12 - _ZN7cutlass13device_kernelIN5flash11enable_sm90INS1_16FlashAttnFwdSm90INS1_25CollectiveMainloopFwdSm90ILi2EN4cute5tupleIJNS5_1CILi1EEES8_S8_EEENS6_IJNS7_ILi192EEENS7_ILi128EEENS7_ILi96EEEEEELi96ENS_12float_e4m3_tEfNS_4arch4Sm90ELb0ELb1ELb0ELb0ELb0ELb0ELb0ELb1ELb1ELb0ELb0ELb0EEENS1_21CollectiveEpilogueFwdINS6_IJSA_SC_SB_EEES9_NS_10bfloat16_tESG_Li384ELb0ELb0ELb0ELb1EEENS1_30DynamicPersistentTileSchedulerILi384ELi128ELb0ELb0ELb1EEEEEEEEEvNT_6ParamsE)
        .other          _ZN7cutlass13device_kernelIN5flash11enable_sm90INS1_16FlashAttnFwdSm90INS1_25CollectiveMainloopFwdSm90ILi2EN4cute5tupleIJNS5_1CILi1EEES8_S8_EEENS6_IJNS7_ILi192EEENS7_ILi128EEENS7_ILi96EEEEEELi96ENS_12float_e4m3_tEfNS_4arch4Sm90ELb0ELb1ELb0ELb0ELb0ELb0ELb0ELb1ELb1ELb0ELb0ELb0EEENS1_21CollectiveEpilogueFwdINS6_IJSA_SC_SB_EEES9_NS_10bfloat16_tESG_Li384ELb0ELb0ELb0ELb1EEENS1_30DynamicPersistentTileSchedulerILi384ELi128ELb0ELb0ELb1EEEEEEEEEvNT_6ParamsE,@"STO_CUDA_ENTRY STV_DEFAULT"
_ZN7cutlass13device_kernelIN5flash11enable_sm90INS1_16FlashAttnFwdSm90INS1_25CollectiveMainloopFwdSm90ILi2EN4cute5tupleIJNS5_1CILi1EEES8_S8_EEENS6_IJNS7_ILi192EEENS7_ILi128EEENS7_ILi96EEEEEELi96ENS_12float_e4m3_tEfNS_4arch4Sm90ELb0ELb1ELb0ELb0ELb0ELb0ELb0ELb1ELb1ELb0ELb0ELb0EEENS1_21CollectiveEpilogueFwdINS6_IJSA_SC_SB_EEES9_NS_10bfloat16_tESG_Li384ELb0ELb0ELb0ELb1EEENS1_30DynamicPersistentTileSchedulerILi384ELi128ELb0ELb0ELb1EEEEEEEEEvNT_6ParamsE:
[----:B------:R-:W-:Y:S01]  /*0000*/  LDC R1, c[0x0][0x37c] ;  /* 0x0000df00ff017b82 */ /* 0x000fe20000000800 */
[----:B------:R-:W-:Y:S05]  /*0010*/  EXIT ;  /* 0x000000000000794d */ /* 0x000fea0003800000 */
.L_x_3:
        /* <DEDUP_REMOVED lines=14> */
.L_x_12:


//--------------------- .text._ZN7cutlass13device_kernelIN5flash11enable_sm90INS1_16FlashAttnFwdSm90INS1_25CollectiveMainloopFwdSm90ILi2EN4cute5tupleIJNS5_1CILi1EEES8_S8_EEENS6_IJNS7_ILi192EEENS7_ILi128EEENS7_ILi96EEEEEELi96ENS_12float_e4m3_tEfNS_4arch4Sm90ELb0ELb1ELb0ELb1ELb0ELb0ELb0ELb1ELb1ELb0ELb0ELb0EEENS1_21CollectiveEpilogueFwdINS6_IJSA_SC_SB_EEES9_NS_10bfloat16_tESG_Li384ELb1ELb0ELb0ELb1EEENS1_36VarlenDynamicPersistentTileSchedulerILi192ELi128ELi384ELi128ELb0ELb0ELb1ELb1ELb0ELb1EEEEEEEEEvNT_6ParamsE --------------------------
	.section	.text._ZN7cutlass13device_kernelIN5flash11enable_sm90INS1_16FlashAttnFwdSm90INS1_25CollectiveMainloopFwdSm90ILi2EN4cute5tupleIJNS5_1CILi1EEES8_S8_EEENS6_IJNS7_ILi192EEENS7_ILi128EEENS7_ILi96EEEEEELi96ENS_12float_e4m3_tEfNS_4arch4Sm90ELb0ELb1ELb0ELb1ELb0ELb0ELb0ELb1ELb1ELb0ELb0ELb0EEENS1_21CollectiveEpilogueFwdINS6_IJSA_SC_SB_EEES9_NS_10bfloat16_tESG_Li384ELb1ELb0ELb0ELb1EEENS1_36VarlenDynamicPersistentTileSchedulerILi192ELi128ELi384ELi128ELb0ELb0ELb1ELb1ELb0ELb1EEEEEEEEEvNT_6ParamsE,"ax",@progbits
	.align	128
.text._ZN7cutlass13device_kernelIN5flash11enable_sm90INS1_16FlashAttnFwdSm90INS1_25CollectiveMainloopFwdSm90ILi2EN4cute5tupleIJNS5_1CILi1EEES8_S8_EEENS6_IJNS7_ILi192EEENS7_ILi128EEENS7_ILi96EEEEEELi96ENS_12float_e4m3_tEfNS_4arch4Sm90ELb0ELb1ELb0ELb1ELb0ELb0ELb0ELb1ELb1ELb0ELb0ELb0EEENS1_21CollectiveEpilogueFwdINS6_IJSA_SC_SB_EEES9_NS_10bfloat16_tESG_Li384ELb1ELb0ELb0ELb1EEENS1_36VarlenDynamicPersistentTileSchedulerILi192ELi128ELi384ELi128ELb0ELb0ELb1ELb1ELb0ELb1EEEEEEEEEvNT_6ParamsE:
        .type           _ZN7cutlass13device_kernelIN5flash11enable_sm90INS1_16FlashAttnFwdSm90INS1_25CollectiveMainloopFwdSm90ILi2EN4cute5tupleIJNS5_1CILi1EEES8_S8_EEENS6_IJNS7_ILi192EEENS7_ILi128EEENS7_ILi96EEEEEELi96ENS_12float_e4m3_tEfNS_4arch4Sm90ELb0ELb1ELb0ELb1ELb0ELb0ELb0ELb1ELb1ELb0ELb0ELb0EEENS1_21CollectiveEpilogueFwdINS6_IJSA_SC_SB_EEES9_NS_10bfloat16_tESG_Li384ELb1ELb0ELb0ELb1EEENS1_36VarlenDynamicPersistentTileSchedulerILi192ELi128ELi384ELi128ELb0ELb0ELb1ELb1ELb0ELb1EEEEEEEEEvNT_6ParamsE,@function
        .size           _ZN7cutlass13device_kernelIN5flash11enable_sm90INS1_16FlashAttnFwdSm90INS1_25CollectiveMainloopFwdSm90ILi2EN4cute5tupleIJNS5_1CILi1EEES8_S8_EEENS6_IJNS7_ILi192EEENS7_ILi128EEENS7_ILi96EEEEEELi96ENS_12float_e4m3_tEfNS_4arch4Sm90ELb0ELb1ELb0ELb1ELb0ELb0ELb0ELb1ELb1ELb0ELb0ELb0EEENS1_21CollectiveEpilogueFwdINS6_IJSA_SC_SB_EEES9_NS_10bfloat16_tESG_Li384ELb1ELb0ELb0ELb1EEENS1_36VarlenDynamicPersistentTileSchedulerILi192ELi128ELi384ELi128ELb0ELb0ELb1ELb1ELb0ELb1EEEEEEEEEvNT_6ParamsE,(.L_x_13 - _ZN7cutlass13device_kernelIN5flash11enable_sm90INS1_16FlashAttnFwdSm90INS1_25CollectiveMainloopFwdSm90ILi2EN4cute5tupleIJNS5_1CILi1EEES8_S8_EEENS6_IJNS7_ILi192EEENS7_ILi128EEENS7_ILi96EEEEEELi96ENS_12float_e4m3_tEfNS_4arch4Sm90ELb0ELb1ELb0ELb1ELb0ELb0ELb0ELb1ELb1ELb0ELb0ELb0EEENS1_21CollectiveEpilogueFwdINS6_IJSA_SC_SB_EEES9_NS_10bfloat16_tESG_Li384ELb1ELb0ELb0ELb1EEENS1_36VarlenDynamicPersistentTileSchedulerILi192ELi128ELi384ELi128ELb0ELb0ELb1ELb1ELb0ELb1EEEEEEEEEvNT_6ParamsE)
        .other          _ZN7cutlass13device_kernelIN5flash11enable_sm90INS1_16FlashAttnFwdSm90INS1_25CollectiveMainloopFwdSm90ILi2EN4cute5tupleIJNS5_1CILi1EEES8_S8_EEENS6_IJNS7_ILi192EEENS7_ILi128EEENS7_ILi96EEEEEELi96ENS_12float_e4m3_tEfNS_4arch4Sm90ELb0ELb1ELb0ELb1ELb0ELb0ELb0ELb1ELb1ELb0ELb0ELb0EEENS1_21CollectiveEpilogueFwdINS6_IJSA_SC_SB_EEES9_NS_10bfloat16_tESG_Li384ELb1ELb0ELb0ELb1EEENS1_36VarlenDynamicPersistentTileSchedulerILi192ELi128ELi384ELi128ELb0ELb0ELb1ELb1ELb0ELb1EEEEEEEEEvNT_6ParamsE,@"STO_CUDA_ENTRY STV_DEFAULT"
_ZN7cutlass13device_kernelIN5flash11enable_sm90INS1_16FlashAttnFwdSm90INS1_25CollectiveMainloopFwdSm90ILi2EN4cute5tupleIJNS5_1CILi1EEES8_S8_EEENS6_IJNS7_ILi192EEENS7_ILi128EEENS7_ILi96EEEEEELi96ENS_12float_e4m3_tEfNS_4arch4Sm90ELb0ELb1ELb0ELb1ELb0ELb0ELb0ELb1ELb1ELb0ELb0ELb0EEENS1_21CollectiveEpilogueFwdINS6_IJSA_SC_SB_EEES9_NS_10bfloat16_tESG_Li384ELb1ELb0ELb0ELb1EEENS1_36VarlenDynamicPersistentTileSchedulerILi192ELi128ELi384ELi128ELb0ELb0ELb1ELb1ELb0ELb1EEEEEEEEEvNT_6ParamsE:
[----:B------:R-:W-:Y:S01]  /*0000*/  LDC R1, c[0x0][0x37c] ;  /* 0x0000df00ff017b82 */ /* 0x000fe20000000800 */
[----:B------:R-:W-:Y:S05]  /*0010*/  EXIT ;  /* 0x000000000000794d */ /* 0x000fea0003800000 */
.L_x_4:
        /* <DEDUP_REMOVED lines=14> */
.L_x_13:


//--------------------- .text._ZN7cutlass13device_kernelIN5flash11enable_sm90INS1_16FlashAttnFwdSm90INS1_25CollectiveMainloopFwdSm90ILi2EN4cute5tupleIJNS5_1CILi1EEES8_S8_EEENS6_IJNS7_ILi192EEENS7_ILi128EEENS7_ILi96EEEEEELi96ENS_12float_e4m3_tEfNS_4arch4Sm90ELb0ELb1ELb0ELb1ELb0ELb1ELb0ELb1ELb1ELb0ELb0ELb0EEENS1_21CollectiveEpilogueFwdINS6_IJSA_SC_SB_EEES9_NS_10bfloat16_tESG_Li384ELb1ELb0ELb0ELb1EEENS1_36VarlenDynamicPersistentTileSchedulerILi192ELi128ELi384ELi128ELb0ELb0ELb1ELb1ELb0ELb1EEEEEEEEEvNT_6ParamsE --------------------------
	.section	.text._ZN7cutlass13device_kernelIN5flash11enable_sm90INS1_16FlashAttnFwdSm90INS1_25CollectiveMainloopFwdSm90ILi2EN4cute5tupleIJNS5_1CILi1EEES8_S8_EEENS6_IJNS7_ILi192EEENS7_ILi128EEENS7_ILi96EEEEEELi96ENS_12float_e4m3_tEfNS_4arch4Sm90ELb0ELb1ELb0ELb1ELb0ELb1ELb0ELb1ELb1ELb0ELb0ELb0EEENS1_21CollectiveEpilogueFwdINS6_IJSA_SC_SB_EEES9_NS_10bfloat16_tESG_Li384ELb1ELb0ELb0ELb1EEENS1_36VarlenDynamicPersistentTileSchedulerILi192ELi128ELi384ELi128ELb0ELb0ELb1ELb1ELb0ELb1EEEEEEEEEvNT_6ParamsE,"ax",@progbits
	.align	128
.text._ZN7cutlass13device_kernelIN5flash11enable_sm90INS1_16FlashAttnFwdSm90INS1_25CollectiveMainloopFwdSm90ILi2EN4cute5tupleIJNS5_1CILi1EEES8_S8_EEENS6_IJNS7_ILi192EEENS7_ILi128EEENS7_ILi96EEEEEELi96ENS_12float_e4m3_tEfNS_4arch4Sm90ELb0ELb1ELb0ELb1ELb0ELb1ELb0ELb1ELb1ELb0ELb0ELb0EEENS1_21CollectiveEpilogueFwdINS6_IJSA_SC_SB_EEES9_NS_10bfloat16_tESG_Li384ELb1ELb0ELb0ELb1EEENS1_36VarlenDynamicPersistentTileSchedulerILi192ELi128ELi384ELi128ELb0ELb0ELb1ELb1ELb0ELb1EEEEEEEEEvNT_6ParamsE:
        .type           _ZN7cutlass13device_kernelIN5flash11enable_sm90INS1_16FlashAttnFwdSm90INS1_25CollectiveMainloopFwdSm90ILi2EN4cute5tupleIJNS5_1CILi1EEES8_S8_EEENS6_IJNS7_ILi192EEENS7_ILi128EEENS7_ILi96EEEEEELi96ENS_12float_e4m3_tEfNS_4arch4Sm90ELb0ELb1ELb0ELb1ELb0ELb1ELb0ELb1ELb1ELb0ELb0ELb0EEENS1_21CollectiveEpilogueFwdINS6_IJSA_SC_SB_EEES9_NS_10bfloat16_tESG_Li384ELb1ELb0ELb0ELb1EEENS1_36VarlenDynamicPersistentTileSchedulerILi192ELi128ELi384ELi128ELb0ELb0ELb1ELb1ELb0ELb1EEEEEEEEEvNT_6ParamsE,@function
        .size           _ZN7cutlass13device_kernelIN5flash11enable_sm90INS1_16FlashAttnFwdSm90INS1_25CollectiveMainloopFwdSm90ILi2EN4cute5tupleIJNS5_1CILi1EEES8_S8_EEENS6_IJNS7_ILi192EEENS7_ILi128EEENS7_ILi96EEEEEELi96ENS_12float_e4m3_tEfNS_4arch4Sm90ELb0ELb1ELb0ELb1ELb0ELb1ELb0ELb1ELb1ELb0ELb0ELb0EEENS1_21CollectiveEpilogueFwdINS6_IJSA_SC_SB_EEES9_NS_10bfloat16_tESG_Li384ELb1ELb0ELb0ELb1EEENS1_36VarlenDynamicPersistentTileSchedulerILi192ELi128ELi384ELi128ELb0ELb0ELb1ELb1ELb0ELb1EEEEEEEEEvNT_6ParamsE,(.L_x_14 - _ZN7cutlass13device_kernelIN5flash11enable_sm90INS1_16FlashAttnFwdSm90INS1_25CollectiveMainloopFwdSm90ILi2EN4cute5tupleIJNS5_1CILi1EEES8_S8_EEENS6_IJNS7_ILi192EEENS7_ILi128EEENS7_ILi96EEEEEELi96ENS_12float_e4m3_tEfNS_4arch4Sm90ELb0ELb1ELb0ELb1ELb0ELb1ELb0ELb1ELb1ELb0ELb0ELb0EEENS1_21CollectiveEpilogueFwdINS6_IJSA_SC_SB_EEES9_NS_10bfloat16_tESG_Li384ELb1ELb0ELb0ELb1EEENS1_36VarlenDynamicPersistentTileSchedulerILi192ELi128ELi384ELi128ELb0ELb0ELb1ELb1ELb0ELb1EEEEEEEEEvNT_6ParamsE)
        .other          _ZN7cutlass13device_kernelIN5flash11enable_sm90INS1_16FlashAttnFwdSm90INS1_25CollectiveMainloopFwdSm90ILi2EN4cute5tupleIJNS5_1CILi1EEES8_S8_EEENS6_IJNS7_ILi192EEENS7_ILi128EEENS7_ILi96EEEEEELi96ENS_12float_e4m3_tEfNS_4arch4Sm90ELb0ELb1ELb0ELb1ELb0ELb1ELb0ELb1ELb1ELb0ELb0ELb0EEENS1_21CollectiveEpilogueFwdINS6_IJSA_SC_SB_EEES9_NS_10bfloat16_tESG_Li384ELb1ELb0ELb0ELb1EEENS1_36VarlenDynamicPersistentTileSchedulerILi192ELi128ELi384ELi128ELb0ELb0ELb1ELb1ELb0ELb1EEEEEEEEEvNT_6ParamsE,@"STO_CUDA_ENTRY STV_DEFAULT"
_ZN7cutlass13device_kernelIN5flash11enable_sm90INS1_16FlashAttnFwdSm90INS1_25CollectiveMainloopFwdSm90ILi2EN4cute5tupleIJNS5_1CILi1EEES8_S8_EEENS6_IJNS7_ILi192EEENS7_ILi128EEENS7_ILi96EEEEEELi96ENS_12float_e4m3_tEfNS_4arch4Sm90ELb0ELb1ELb0ELb1ELb0ELb1ELb0ELb1ELb1ELb0ELb0ELb0EEENS1_21CollectiveEpilogueFwdINS6_IJSA_SC_SB_EEES9_NS_10bfloat16_tESG_Li384ELb1ELb0ELb0ELb1EEENS1_36VarlenDynamicPersistentTileSchedulerILi192ELi128ELi384ELi128ELb0ELb0ELb1ELb1ELb0ELb1EEEEEEEEEvNT_6ParamsE:
[----:B------:R-:W-:Y:S01]  /*0000*/  LDC R1, c[0x0][0x37c] ;  /* 0x0000df00ff017b82 */ /* 0x000fe20000000800 */
[----:B------:R-:W-:Y:S05]  /*0010*/  EXIT ;  /* 0x000000000000794d */ /* 0x000fea0003800000 */
.L_x_5:
        /* <DEDUP_REMOVED lines=14> */
.L_x_14:


//--------------------- .text._ZN7cutlass13device_kernelIN5flash11enable_sm90INS1_16FlashAttnFwdSm90INS1_25CollectiveMainloopFwdSm90ILi2EN4cute5tupleIJNS5_1CILi1EEES8_S8_EEENS6_IJNS7_ILi192EEENS7_ILi128EEENS7_ILi96EEEEEELi96ENS_12float_e4m3_tEfNS_4arch4Sm90ELb1ELb0ELb0ELb0ELb0ELb0ELb0ELb1ELb1ELb0ELb0ELb0EEENS1_21CollectiveEpilogueFwdINS6_IJSA_SC_SB_EEES9_NS_10bfloat16_tESG_Li384ELb0ELb0ELb0ELb1EEENS1_30DynamicPersistentTileSchedulerILi384ELi128ELb0ELb0ELb1EEEEEEEEEvNT_6ParamsE --------------------------
	.section	.text._ZN7cutlass13device_kernelIN5flash11enable_sm90INS1_16FlashAttnFwdSm90INS1_25CollectiveMainloopFwdSm90ILi2EN4cute5tupleIJNS5_1CILi1EEES8_S8_EEENS6_IJNS7_ILi192EEENS7_ILi128EEENS7_ILi96EEEEEELi96ENS_12float_e4m3_tEfNS_4arch4Sm90ELb1ELb0ELb0ELb0ELb0ELb0ELb0ELb1ELb1ELb0ELb0ELb0EEENS1_21CollectiveEpilogueFwdINS6_IJSA_SC_SB_EEES9_NS_10bfloat16_tESG_Li384ELb0ELb0ELb0ELb1EEENS1_30DynamicPersistentTileSchedulerILi384ELi128ELb0ELb0ELb1EEEEEEEEEvNT_6ParamsE,"ax",@progbits
	.align	128
.text._ZN7cutlass13device_kernelIN5flash11enable_sm90INS1_16FlashAttnFwdSm90INS1_25CollectiveMainloopFwdSm90ILi2EN4cute5tupleIJNS5_1CILi1EEES8_S8_EEENS6_IJNS7_ILi192EEENS7_ILi128EEENS7_ILi96EEEEEELi96ENS_12float_e4m3_tEfNS_4arch4Sm90ELb1ELb0ELb0ELb0ELb0ELb0ELb0ELb1ELb1ELb0ELb0ELb0EEENS1_21CollectiveEpilogueFwdINS6_IJSA_SC_SB_EEES9_NS_10bfloat16_tESG_Li384ELb0ELb0ELb0ELb1EEENS1_30DynamicPersistentTileSchedulerILi384ELi128ELb0ELb0ELb1EEEEEEEEEvNT_6ParamsE:
        .type           _ZN7cutlass13device_kernelIN5flash11enable_sm90INS1_16FlashAttnFwdSm90INS1_25CollectiveMainloopFwdSm90ILi2EN4cute5tupleIJNS5_1CILi1EEES8_S8_EEENS6_IJNS7_ILi192EEENS7_ILi128EEENS7_ILi96EEEEEELi96ENS_12float_e4m3_tEfNS_4arch4Sm90ELb1ELb0ELb0ELb0ELb0ELb0ELb0ELb1ELb1ELb0ELb0ELb0EEENS1_21CollectiveEpilogueFwdINS6_IJSA_SC_SB_EEES9_NS_10bfloat16_tESG_Li384ELb0ELb0ELb0ELb1EEENS1_30DynamicPersistentTileSchedulerILi384ELi128ELb0ELb0ELb1EEEEEEEEEvNT_6ParamsE,@function
        .size           _ZN7cutlass13device_kernelIN5flash11enable_sm90INS1_16FlashAttnFwdSm90INS1_25CollectiveMainloopFwdSm90ILi2EN4cute5tupleIJNS5_1CILi1EEES8_S8_EEENS6_IJNS7_ILi192EEENS7_ILi128EEENS7_ILi96EEEEEELi96ENS_12float_e4m3_tEfNS_4arch4Sm90ELb1ELb0ELb0ELb0ELb0ELb0ELb0ELb1ELb1ELb0ELb0ELb0EEENS1_21CollectiveEpilogueFwdINS6_IJSA_SC_SB_EEES9_NS_10bfloat16_tESG_Li384ELb0ELb0ELb0ELb1EEENS1_30DynamicPersistentTileSchedulerILi384ELi128ELb0ELb0ELb1EEEEEEEEEvNT_6ParamsE,(.L_x_15 - _ZN7cutlass13device_kernelIN5flash11enable_sm90INS1_16FlashAttnFwdSm90INS1_25CollectiveMainloopFwdSm90ILi2EN4cute5tupleIJNS5_1CILi1EEES8_S8_EEENS6_IJNS7_ILi192EEENS7_ILi128EEENS7_ILi96EEEEEELi96ENS_12float_e4m3_tEfNS_4arch4Sm90ELb1ELb0ELb0ELb0ELb0ELb0ELb0ELb1ELb1ELb0ELb0ELb0EEENS1_21CollectiveEpilogueFwdINS6_IJSA_SC_SB_EEES9_NS_10bfloat16_tESG_Li384ELb0ELb0ELb0ELb1EEENS1_30DynamicPersistentTileSchedulerILi384ELi128ELb0ELb0ELb1EEEEEEEEEvNT_6ParamsE)
        .other          _ZN7cutlass13device_kernelIN5flash11enable_sm90INS1_16FlashAttnFwdSm90INS1_25CollectiveMainloopFwdSm90ILi2EN4cute5tupleIJNS5_1CILi1EEES8_S8_EEENS6_IJNS7_ILi192EEENS7_ILi128EEENS7_ILi96EEEEEELi96ENS_12float_e4m3_tEfNS_4arch4Sm90ELb1ELb0ELb0ELb0ELb0ELb0ELb0ELb1ELb1ELb0ELb0ELb0EEENS1_21CollectiveEpilogueFwdINS6_IJSA_SC_SB_EEES9_NS_10bfloat16_tESG_Li384ELb0ELb0ELb0ELb1EEENS1_30DynamicPersistentTileSchedulerILi384ELi128ELb0ELb0ELb1EEEEEEEEEvNT_6ParamsE,@"STO_CUDA_ENTRY STV_DEFAULT"
_ZN7cutlass13device_kernelIN5flash11enable_sm90INS1_16FlashAttnFwdSm90INS1_25CollectiveMainloopFwdSm90ILi2EN4cute5tupleIJNS5_1CILi1EEES8_S8_EEENS6_IJNS7_ILi192EEENS7_ILi128EEENS7_ILi96EEEEEELi96ENS_12float_e4m3_tEfNS_4arch4Sm90ELb1ELb0ELb0ELb0ELb0ELb0ELb0ELb1ELb1ELb0ELb0ELb0EEENS1_21CollectiveEpilogueFwdINS6_IJSA_SC_SB_EEES9_NS_10bfloat16_tESG_Li384ELb0ELb0ELb0ELb1EEENS1_30DynamicPersistentTileSchedulerILi384ELi128ELb0ELb0ELb1EEEEEEEEEvNT_6ParamsE:
[----:B------:R-:W-:Y:S01]  /*0000*/  LDC R1, c[0x0][0x37c] ;  /* 0x0000df00ff017b82 */ /* 0x000fe20000000800 */
[----:B------:R-:W-:Y:S05]  /*0010*/  EXIT ;  /* 0x000000000000794d */ /* 0x000fea0003800000 */
.L_x_6:
        /* <DEDUP_REMOVED lines=14> */
.L_x_15:


//--------------------- .text._ZN7cutlass13device_kernelIN5flash11enable_sm90INS1_16FlashAttnFwdSm90INS1_25CollectiveMainloopFwdSm90ILi2EN4cute5tupleIJNS5_1CILi1EEES8_S8_EEENS6_IJNS7_ILi192EEENS7_ILi128EEENS7_ILi96EEEEEELi96ENS_12float_e4m3_tEfNS_4arch4Sm90ELb1ELb0ELb0ELb1ELb0ELb0ELb0ELb1ELb1ELb0ELb0ELb0EEENS1_21CollectiveEpilogueFwdINS6_IJSA_SC_SB_EEES9_NS_10bfloat16_tESG_Li384ELb1ELb0ELb0ELb1EEENS1_36VarlenDynamicPersistentTileSchedulerILi192ELi128ELi384ELi128ELb0ELb0ELb1ELb1ELb1ELb1EEEEEEEEEvNT_6ParamsE --------------------------
	.section	.text._ZN7cutlass13device_kernelIN5flash11enable_sm90INS1_16FlashAttnFwdSm90INS1_25CollectiveMainloopFwdSm90ILi2EN4cute5tupleIJNS5_1CILi1EEES8_S8_EEENS6_IJNS7_ILi192EEENS7_ILi128EEENS7_ILi96EEEEEELi96ENS_12float_e4m3_tEfNS_4arch4Sm90ELb1ELb0ELb0ELb1ELb0ELb0ELb0ELb1ELb1ELb0ELb0ELb0EEENS1_21CollectiveEpilogueFwdINS6_IJSA_SC_SB_EEES9_NS_10bfloat16_tESG_Li384ELb1ELb0ELb0ELb1EEENS1_36VarlenDynamicPersistentTileSchedulerILi192ELi128ELi384ELi128ELb0ELb0ELb1ELb1ELb1ELb1EEEEEEEEEvNT_6ParamsE,"ax",@progbits
	.align	128
.text._ZN7cutlass13device_kernelIN5flash11enable_sm90INS1_16FlashAttnFwdSm90INS1_25CollectiveMainloopFwdSm90ILi2EN4cute5tupleIJNS5_1CILi1EEES8_S8_EEENS6_IJNS7_ILi192EEENS7_ILi128EEENS7_ILi96EEEEEELi96ENS_12float_e4m3_tEfNS_4arch4Sm90ELb1ELb0ELb0ELb1ELb0ELb0ELb0ELb1ELb1ELb0ELb0ELb0EEENS1_21CollectiveEpilogueFwdINS6_IJSA_SC_SB_EEES9_NS_10bfloat16_tESG_Li384ELb1ELb0ELb0ELb1EEENS1_36VarlenDynamicPersistentTileSchedulerILi192ELi128ELi384ELi128ELb0ELb0ELb1ELb1ELb1ELb1EEEEEEEEEvNT_6ParamsE:
        .type           _ZN7cutlass13device_kernelIN5flash11enable_sm90INS1_16FlashAttnFwdSm90INS1_25CollectiveMainloopFwdSm90ILi2EN4cute5tupleIJNS5_1CILi1EEES8_S8_EEENS6_IJNS7_ILi192EEENS7_ILi128EEENS7_ILi96EEEEEELi96ENS_12float_e4m3_tEfNS_4arch4Sm90ELb1ELb0ELb0ELb1ELb0ELb0ELb0ELb1ELb1ELb0ELb0ELb0EEENS1_21CollectiveEpilogueFwdINS6_IJSA_SC_SB_EEES9_NS_10bfloat16_tESG_Li384ELb1ELb0ELb0ELb1EEENS1_36VarlenDynamicPersistentTileSchedulerILi192ELi128ELi384ELi128ELb0ELb0ELb1ELb1ELb1ELb1EEEEEEEEEvNT_6ParamsE,@function
        .size           _ZN7cutlass13device_kernelIN5flash11enable_sm90INS1_16FlashAttnFwdSm90INS1_25CollectiveMainloopFwdSm90ILi2EN4cute5tupleIJNS5_1CILi1EEES8_S8_EEENS6_IJNS7_ILi192EEENS7_ILi128EEENS7_ILi96EEEEEELi96ENS_12float_e4m3_tEfNS_4arch4Sm90ELb1ELb0ELb0ELb1ELb0ELb0ELb0ELb1ELb1ELb0ELb0ELb0EEENS1_21CollectiveEpilogueFwdINS6_IJSA_SC_SB_EEES9_NS_10bfloat16_tESG_Li384ELb1ELb0ELb0ELb1EEENS1_36VarlenDynamicPersistentTileSchedulerILi192ELi128ELi384ELi128ELb0ELb0ELb1ELb1ELb1ELb1EEEEEEEEEvNT_6ParamsE,(.L_x_16 - _ZN7cutlass13device_kernelIN5flash11enable_sm90INS1_16FlashAttnFwdSm90INS1_25CollectiveMainloopFwdSm90ILi2EN4cute5tupleIJNS5_1CILi1EEES8_S8_EEENS6_IJNS7_ILi192EEENS7_ILi128EEENS7_ILi96EEEEEELi96ENS_12float_e4m3_tEfNS_4arch4Sm90ELb1ELb0ELb0ELb1ELb0ELb0ELb0ELb1ELb1ELb0ELb0ELb0EEENS1_21CollectiveEpilogueFwdINS6_IJSA_SC_SB_EEES9_NS_10bfloat16_tESG_Li384ELb1ELb0ELb0ELb1EEENS1_36VarlenDynamicPersistentTileSchedulerILi192ELi128ELi384ELi128ELb0ELb0ELb1ELb1ELb1ELb1EEEEEEEEEvNT_6ParamsE)
        .other          _ZN7cutlass13device_kernelIN5flash11enable_sm90INS1_16FlashAttnFwdSm90INS1_25CollectiveMainloopFwdSm90ILi2EN4cute5tupleIJNS5_1CILi1EEES8_S8_EEENS6_IJNS7_ILi192EEENS7_ILi128EEENS7_ILi96EEEEEELi96ENS_12float_e4m3_tEfNS_4arch4Sm90ELb1ELb0ELb0ELb1ELb0ELb0ELb0ELb1ELb1ELb0ELb0ELb0EEENS1_21CollectiveEpilogueFwdINS6_IJSA_SC_SB_EEES9_NS_10bfloat16_tESG_Li384ELb1ELb0ELb0ELb1EEENS1_36VarlenDynamicPersistentTileSchedulerILi192ELi128ELi384ELi128ELb0ELb0ELb1ELb1ELb1ELb1EEEEEEEEEvNT_6ParamsE,@"STO_CUDA_ENTRY STV_DEFAULT"
_ZN7cutlass13device_kernelIN5flash11enable_sm90INS1_16FlashAttnFwdSm90INS1_25CollectiveMainloopFwdSm90ILi2EN4cute5tupleIJNS5_1CILi1EEES8_S8_EEENS6_IJNS7_ILi192EEENS7_ILi128EEENS7_ILi96EEEEEELi96ENS_12float_e4m3_tEfNS_4arch4Sm90ELb1ELb0ELb0ELb1ELb0ELb0ELb0ELb1ELb1ELb0ELb0ELb0EEENS1_21CollectiveEpilogueFwdINS6_IJSA_SC_SB_EEES9_NS_10bfloat16_tESG_Li384ELb1ELb0ELb0ELb1EEENS1_36VarlenDynamicPersistentTileSchedulerILi192ELi128ELi384ELi128ELb0ELb0ELb1ELb1ELb1ELb1EEEEEEEEEvNT_6ParamsE:
[----:B------:R-:W-:Y:S01]  /*0000*/  LDC R1, c[0x0][0x37c] ;  /* 0x0000df00ff017b82 */ /* 0x000fe20000000800 */
[----:B------:R-:W-:Y:S05]  /*0010*/  EXIT ;  /* 0x000000000000794d */ /* 0x000fea0003800000 */
.L_x_7:
        /* <DEDUP_REMOVED lines=14> */
.L_x_16:


//--------------------- .text._ZN7cutlass13device_kernelIN5flash11enable_sm90INS1_16FlashAttnFwdSm90INS1_25CollectiveMainloopFwdSm90ILi2EN4cute5tupleIJNS5_1CILi1EEES8_S8_EEENS6_IJNS7_ILi192EEENS7_ILi128EEENS7_ILi96EEEEEELi96ENS_12float_e4m3_tEfNS_4arch4Sm90ELb1ELb0ELb0ELb1ELb0ELb1ELb0ELb1ELb1ELb0ELb0ELb0EEENS1_21CollectiveEpilogueFwdINS6_IJSA_SC_SB_EEES9_NS_10bfloat16_tESG_Li384ELb1ELb0ELb0ELb1EEENS1_36VarlenDynamicPersistentTileSchedulerILi192ELi128ELi384ELi128ELb0ELb0ELb1ELb1ELb1ELb1EEEEEEEEEvNT_6ParamsE --------------------------
	.section	.text._ZN7cutlass13device_kernelIN5flash11enable_sm90INS1_16FlashAttnFwdSm90INS1_25CollectiveMainloopFwdSm90ILi2EN4cute5tupleIJNS5_1CILi1EEES8_S8_EEENS6_IJNS7_ILi192EEENS7_ILi128EEENS7_ILi96EEEEEELi96ENS_12float_e4m3_tEfNS_4arch4Sm90ELb1ELb0ELb0ELb1ELb0ELb1ELb0ELb1ELb1ELb0ELb0ELb0EEENS1_21CollectiveEpilogueFwdINS6_IJSA_SC_SB_EEES9_NS_10bfloat16_tESG_Li384ELb1ELb0ELb0ELb1EEENS1_36VarlenDynamicPersistentTileSchedulerILi192ELi128ELi384ELi128ELb0ELb0ELb1ELb1ELb1ELb1EEEEEEEEEvNT_6ParamsE,"ax",@progbits
	.align	128
.text._ZN7cutlass13device_kernelIN5flash11enable_sm90INS1_16FlashAttnFwdSm90INS1_25CollectiveMainloopFwdSm90ILi2EN4cute5tupleIJNS5_1CILi1EEES8_S8_EEENS6_IJNS7_ILi192EEENS7_ILi128EEENS7_ILi96EEEEEELi96ENS_12float_e4m3_tEfNS_4arch4Sm90ELb1ELb0ELb0ELb1ELb0ELb1ELb0ELb1ELb1ELb0ELb0ELb0EEENS1_21CollectiveEpilogueFwdINS6_IJSA_SC_SB_EEES9_NS_10bfloat16_tESG_Li384ELb1ELb0ELb0ELb1EEENS1_36VarlenDynamicPersistentTileSchedulerILi192ELi128ELi384ELi128ELb0ELb0ELb1ELb1ELb1ELb1EEEEEEEEEvNT_6ParamsE:
        .type           _ZN7cutlass13device_kernelIN5flash11enable_sm90INS1_16FlashAttnFwdSm90INS1_25CollectiveMainloopFwdSm90ILi2EN4cute5tupleIJNS5_1CILi1EEES8_S8_EEENS6_IJNS7_ILi192EEENS7_ILi128EEENS7_ILi96EEEEEELi96ENS_12float_e4m3_tEfNS_4arch4Sm90ELb1ELb0ELb0ELb1ELb0ELb1ELb0ELb1ELb1ELb0ELb0ELb0EEENS1_21CollectiveEpilogueFwdINS6_IJSA_SC_SB_EEES9_NS_10bfloat16_tESG_Li384ELb1ELb0ELb0ELb1EEENS1_36VarlenDynamicPersistentTileSchedulerILi192ELi128ELi384ELi128ELb0ELb0ELb1ELb1ELb1ELb1EEEEEEEEEvNT_6ParamsE,@function
        .size           _ZN7cutlass13device_kernelIN5flash11enable_sm90INS1_16FlashAttnFwdSm90INS1_25CollectiveMainloopFwdSm90ILi2EN4cute5tupleIJNS5_1CILi1EEES8_S8_EEENS6_IJNS7_ILi192EEENS7_ILi128EEENS7_ILi96EEEEEELi96ENS_12float_e4m3_tEfNS_4arch4Sm90ELb1ELb0ELb0ELb1ELb0ELb1ELb0ELb1ELb1ELb0ELb0ELb0EEENS1_21CollectiveEpilogueFwdINS6_IJSA_SC_SB_EEES9_NS_10bfloat16_tESG_Li384ELb1ELb0ELb0ELb1EEENS1_36VarlenDynamicPersistentTileSchedulerILi192ELi128ELi384ELi128ELb0ELb0ELb1ELb1ELb1ELb1EEEEEEEEEvNT_6ParamsE,(.L_x_17 - _ZN7cutlass13device_kernelIN5flash11enable_sm90INS1_16FlashAttnFwdSm90INS1_25CollectiveMainloopFwdSm90ILi2EN4cute5tupleIJNS5_1CILi1EEES8_S8_EEENS6_IJNS7_ILi192EEENS7_ILi128EEENS7_ILi96EEEEEELi96ENS_12float_e4m3_tEfNS_4arch4Sm90ELb1ELb0ELb0ELb1ELb0ELb1ELb0ELb1ELb1ELb0ELb0ELb0EEENS1_21CollectiveEpilogueFwdINS6_IJSA_SC_SB_EEES9_NS_10bfloat16_tESG_Li384ELb1ELb0ELb0ELb1EEENS1_36VarlenDynamicPersistentTileSchedulerILi192ELi128ELi384ELi128ELb0ELb0ELb1ELb1ELb1ELb1EEEEEEEEEvNT_6ParamsE)
        .other          _ZN7cutlass13device_kernelIN5flash11enable_sm90INS1_16FlashAttnFwdSm90INS1_25CollectiveMainloopFwdSm90ILi2EN4cute5tupleIJNS5_1CILi1EEES8_S8_EEENS6_IJNS7_ILi192EEENS7_ILi128EEENS7_ILi96EEEEEELi96ENS_12float_e4m3_tEfNS_4arch4Sm90ELb1ELb0ELb0ELb1ELb0ELb1ELb0ELb1ELb1ELb0ELb0ELb0EEENS1_21CollectiveEpilogueFwdINS6_IJSA_SC_SB_EEES9_NS_10bfloat16_tESG_Li384ELb1ELb0ELb0ELb1EEENS1_36VarlenDynamicPersistentTileSchedulerILi192ELi128ELi384ELi128ELb0ELb0ELb1ELb1ELb1ELb1EEEEEEEEEvNT_6ParamsE,@"STO_CUDA_ENTRY STV_DEFAULT"
_ZN7cutlass13device_kernelIN5flash11enable_sm90INS1_16FlashAttnFwdSm90INS1_25CollectiveMainloopFwdSm90ILi2EN4cute5tupleIJNS5_1CILi1EEES8_S8_EEENS6_IJNS7_ILi192EEENS7_ILi128EEENS7_ILi96EEEEEELi96ENS_12float_e4m3_tEfNS_4arch4Sm90ELb1ELb0ELb0ELb1ELb0ELb1ELb0ELb1ELb1ELb0ELb0ELb0EEENS1_21CollectiveEpilogueFwdINS6_IJSA_SC_SB_EEES9_NS_10bfloat16_tESG_Li384ELb1ELb0ELb0ELb1EEENS1_36VarlenDynamicPersistentTileSchedulerILi192ELi128ELi384ELi128ELb0ELb0ELb1ELb1ELb1ELb1EEEEEEEEEvNT_6ParamsE:
[----:B------:R-:W-:Y:S01]  /*0000*/  LDC R1, c[0x0][0x37c] ;  /* 0x0000df00ff017b82 */ /* 0x000fe20000000800 */
[----:B------:R-:W-:Y:S05]  /*0010*/  EXIT ;  /* 0x000000000000794d */ /* 0x000fea0003800000 */
.L_x_8:
        /* <DEDUP_REMOVED lines=14> */
.L_x_17:


//--------------------- .nv.shared.reserved.0     --------------------------
	.section	.nv.shared.reserved.0,"aw",@nobits
	.weak		__nv_reservedSMEM_offset_0_alias
	.size		__nv_reservedSMEM_offset_0_alias, 0, 64
	.other		__nv_reservedSMEM_offset_0_alias,@"STO_CUDA_RESERVED_SHARED STV_DEFAULT"
__nv_reservedSMEM_offset_0_alias:
	.zero		0
	.zero		64


//--------------------- .nv.global                --------------------------
	.section	.nv.global,"aw",@nobits
.nv.global:
	.type		_ZN65_INTERNAL_de9175c6_29_flash_fwd_hdim96_e4m3_sm90_cu_ee213261_37184cute1_E,@object
	.size		_ZN65_INTERNAL_de9175c6_29_flash_fwd_hdim96_e4m3_sm90_cu_ee213261_37184cute1_E,(_ZN65_INTERNAL_de9175c6_29_flash_fwd_hdim96_e4m3_sm90_cu_ee213261_37184cuda3std3__45__cpo6cbeginE - _ZN65_INTERNAL_de9175c6_29_flash_fwd_hdim96_e4m3_sm90_cu_ee213261_37184cute1_E)
_ZN65_INTERNAL_de9175c6_29_flash_fwd_hdim96_e4m3_sm90_cu_ee213261_37184cute1_E:
	.zero		1
	.type		_ZN65_INTERNAL_de9175c6_29_flash_fwd_hdim96_e4m3_sm90_cu_ee213261_37184cuda3std3__45__cpo6cbeginE,@object
	.size		_ZN65_INTERNAL_de9175c6_29_flash_fwd_hdim96_e4m3_sm90_cu_ee213261_37184cuda3std3__45__cpo6cbeginE,(_ZN65_INTERNAL_de9175c6_29_flash_fwd_hdim96_e4m3_sm90_cu_ee213261_37184cuda3std3__48in_placeE - _ZN65_INTERNAL_de9175c6_29_flash_fwd_hdim96_e4m3_sm90_cu_ee213261_37184cuda3std3__45__cpo6cbeginE)
_ZN65_INTERNAL_de9175c6_29_flash_fwd_hdim96_e4m3_sm90_cu_ee213261_37184cuda3std3__45__cpo6cbeginE:
	.zero		1
	.type		_ZN65_INTERNAL_de9175c6_29_flash_fwd_hdim96_e4m3_sm90_cu_ee213261_37184cuda3std3__48in_placeE,@object
	.size		_ZN65_INTERNAL_de9175c6_29_flash_fwd_hdim96_e4m3_sm90_cu_ee213261_37184cuda3std3__48in_placeE,(_ZN65_INTERNAL_de9175c6_29_flash_fwd_hdim96_e4m3_sm90_cu_ee213261_37184cuda3std6ranges3__45__cpo9iter_moveE - _ZN65_INTERNAL_de9175c6_29_flash_fwd_hdim96_e4m3_sm90_cu_ee213261_37184cuda3std3__48in_placeE)
_ZN65_INTERNAL_de9175c6_29_flash_fwd_hdim96_e4m3_sm90_cu_ee213261_37184cuda3std3__48in_placeE:
	.zero		1
	.type		_ZN65_INTERNAL_de9175c6_29_flash_fwd_hdim96_e4m3_sm90_cu_ee213261_37184cuda3std6ranges3__45__cpo9iter_moveE,@object
	.size		_ZN65_INTERNAL_de9175c6_29_flash_fwd_hdim96_e4m3_sm90_cu_ee213261_37184cuda3std6ranges3__45__cpo9iter_moveE,(_ZN65_INTERNAL_de9175c6_29_flash_fwd_hdim96_e4m3_sm90_cu_ee213261_37184cuda3std3__45__cpo5beginE - _ZN65_INTERNAL_de9175c6_29_flash_fwd_hdim96_e4m3_sm90_cu_ee213261_37184cuda3std6ranges3__45__cpo9iter_moveE)
_ZN65_INTERNAL_de9175c6_29_flash_fwd_hdim96_e4m3_sm90_cu_ee213261_37184cuda3std6ranges3__45__cpo9iter_moveE:
	.zero		1
	.type		_ZN65_INTERNAL_de9175c6_29_flash_fwd_hdim96_e4m3_sm90_cu_ee213261_37184cuda3std3__45__cpo5beginE,@object
	.size		_ZN65_INTERNAL_de9175c6_29_flash_fwd_hdim96_e4m3_sm90_cu_ee213261_37184cuda3std3__45__cpo5beginE,(_ZN65_INTERNAL_de9175c6_29_flash_fwd_hdim96_e4m3_sm90_cu_ee213261_37184cuda3std3__467_GLOBAL__N__de9175c6_29_flash_fwd_hdim96_e4m3_sm90_cu_ee213261_37186ignoreE - _ZN65_INTERNAL_de9175c6_29_flash_fwd_hdim96_e4m3_sm90_cu_ee213261_37184cuda3std3__45__cpo5beginE)
_ZN65_INTERNAL_de9175c6_29_flash_fwd_hdim96_e4m3_sm90_cu_ee213261_37184cuda3std3__45__cpo5beginE:
	.zero		1
	.type		_ZN65_INTERNAL_de9175c6_29_flash_fwd_hdim96_e4m3_sm90_cu_ee213261_37184cuda3std3__467_GLOBAL__N__de9175c6_29_flash_fwd_hdim96_e4m3_sm90_cu_ee213261_37186ignoreE,@object
	.size		_ZN65_INTERNAL_de9175c6_29_flash_fwd_hdim96_e4m3_sm90_cu_ee213261_37184cuda3std3__467_GLOBAL__N__de9175c6_29_flash_fwd_hdim96_e4m3_sm90_cu_ee213261_37186ignoreE,(_ZN65_INTERNAL_de9175c6_29_flash_fwd_hdim96_e4m3_sm90_cu_ee213261_37184cute7productE - _ZN65_INTERNAL_de9175c6_29_flash_fwd_hdim96_e4m3_sm90_cu_ee213261_37184cuda3std3__467_GLOBAL__N__de9175c6_29_flash_fwd_hdim96_e4m3_sm90_cu_ee213261_37186ignoreE)
_ZN65_INTERNAL_de9175c6_29_flash_fwd_hdim96_e4m3_sm90_cu_ee213261_37184cuda3std3__467_GLOBAL__N__de9175c6_29_flash_fwd_hdim96_e4m3_sm90_cu_ee213261_37186ignoreE:
	.zero		1
	.type		_ZN65_INTERNAL_de9175c6_29_flash_fwd_hdim96_e4m3_sm90_cu_ee213261_37184cute7productE,@object
	.size		_ZN65_INTERNAL_de9175c6_29_flash_fwd_hdim96_e4m3_sm90_cu_ee213261_37184cute7productE,(_ZN65_INTERNAL_de9175c6_29_flash_fwd_hdim96_e4m3_sm90_cu_ee213261_37184cuda3std3__45__cpo3endE - _ZN65_INTERNAL_de9175c6_29_flash_fwd_hdim96_e4m3_sm90_cu_ee213261_37184cute7productE)
_ZN65_INTERNAL_de9175c6_29_flash_fwd_hdim96_e4m3_sm90_cu_ee213261_37184cute7productE:
	.zero		1
	.type		_ZN65_INTERNAL_de9175c6_29_flash_fwd_hdim96_e4m3_sm90_cu_ee213261_37184cuda3std3__45__cpo3endE,@object
	.size		_ZN65_INTERNAL_de9175c6_29_flash_fwd_hdim96_e4m3_sm90_cu_ee213261_37184cuda3std3__45__cpo3endE,(_ZN65_INTERNAL_de9175c6_29_flash_fwd_hdim96_e4m3_sm90_cu_ee213261_37184cuda3std3__419piecewise_constructE - _ZN65_INTERNAL_de9175c6_29_flash_fwd_hdim96_e4m3_sm90_cu_ee213261_37184cuda3std3__45__cpo3endE)
_ZN65_INTERNAL_de9175c6_29_flash_fwd_hdim96_e4m3_sm90_cu_ee213261_37184cuda3std3__45__cpo3endE:
	.zero		1
	.type		_ZN65_INTERNAL_de9175c6_29_flash_fwd_hdim96_e4m3_sm90_cu_ee213261_37184cuda3std3__419piecewise_constructE,@object
	.size		_ZN65_INTERNAL_de9175c6_29_flash_fwd_hdim96_e4m3_sm90_cu_ee213261_37184cuda3std3__419piecewise_constructE,(_ZN65_INTERNAL_de9175c6_29_flash_fwd_hdim96_e4m3_sm90_cu_ee213261_37184cuda3std3__45__cpo4cendE - _ZN65_INTERNAL_de9175c6_29_flash_fwd_hdim96_e4m3_sm90_cu_ee213261_37184cuda3std3__419piecewise_constructE)
_ZN65_INTERNAL_de9175c6_29_flash_fwd_hdim96_e4m3_sm90_cu_ee213261_37184cuda3std3__419piecewise_constructE:
	.zero		1
	.type		_ZN65_INTERNAL_de9175c6_29_flash_fwd_hdim96_e4m3_sm90_cu_ee213261_37184cuda3std3__45__cpo4cendE,@object
	.size		_ZN65_INTERNAL_de9175c6_29_flash_fwd_hdim96_e4m3_sm90_cu_ee213261_37184cuda3std3__45__cpo4cendE,(_ZN65_INTERNAL_de9175c6_29_flash_fwd_hdim96_e4m3_sm90_cu_ee213261_37184cuda3std6ranges3__45__cpo4swapE - _ZN65_INTERNAL_de9175c6_29_flash_fwd_hdim96_e4m3_sm90_cu_ee213261_37184cuda3std3__45__cpo4cendE)
_ZN65_INTERNAL_de9175c6_29_flash_fwd_hdim96_e4m3_sm90_cu_ee213261_37184cuda3std3__45__cpo4cendE:
	.zero		1
	.type		_ZN65_INTERNAL_de9175c6_29_flash_fwd_hdim96_e4m3_sm90_cu_ee213261_37184cuda3std6ranges3__45__cpo4swapE,@object
	.size		_ZN65_INTERNAL_de9175c6_29_flash_fwd_hdim96_e4m3_sm90_cu_ee213261_37184cuda3std6ranges3__45__cpo4swapE,(.L_7 - _ZN65_INTERNAL_de9175c6_29_flash_fwd_hdim96_e4m3_sm90_cu_ee213261_37184cuda3std6ranges3__45__cpo4swapE)
_ZN65_INTERNAL_de9175c6_29_flash_fwd_hdim96_e4m3_sm90_cu_ee213261_37184cuda3std6ranges3__45__cpo4swapE:
	.zero		1
.L_7:


//--------------------- .nv.constant0._ZN7cutlass13device_kernelIN5flash11enable_sm90INS1_16FlashAttnFwdSm90INS1_25CollectiveMainloopFwdSm90ILi2EN4cute5tupleIJNS5_1CILi1EEES8_S8_EEENS6_IJNS7_ILi192EEENS7_ILi128EEENS7_ILi96EEEEEELi96ENS_12float_e4m3_tEfNS_4arch4Sm90ELb0ELb0ELb0ELb0ELb0ELb0ELb0ELb1ELb1ELb0ELb0ELb0EEENS1_21CollectiveEpilogueFwdINS6_IJSA_SC_SB_EEES9_NS_10bfloat16_tESG_Li384ELb0ELb0ELb0ELb1EEENS1_29StaticPersistentTileSchedulerILb0EEEEEEEEEvNT_6ParamsE --------------------------
	.section	.nv.constant0._ZN7cutlass13device_kernelIN5flash11enable_sm90INS1_16FlashAttnFwdSm90INS1_25CollectiveMainloopFwdSm90ILi2EN4cute5tupleIJNS5_1CILi1EEES8_S8_EEENS6_IJNS7_ILi192EEENS7_ILi128EEENS7_ILi96EEEEEELi96ENS_12float_e4m3_tEfNS_4arch4Sm90ELb0ELb0ELb0ELb0ELb0ELb0ELb0ELb1ELb1ELb0ELb0ELb0EEENS1_21CollectiveEpilogueFwdINS6_IJSA_SC_SB_EEES9_NS_10bfloat16_tESG_Li384ELb0ELb0ELb0ELb1EEENS1_29StaticPersistentTileSchedulerILb0EEEEEEEEEvNT_6ParamsE,"a",@progbits
	.sectionflags	@""
	.align	4
.nv.constant0._ZN7cutlass13device_kernelIN5flash11enable_sm90INS1_16FlashAttnFwdSm90INS1_25CollectiveMainloopFwdSm90ILi2EN4cute5tupleIJNS5_1CILi1EEES8_S8_EEENS6_IJNS7_ILi192EEENS7_ILi128EEENS7_ILi96EEEEEELi96ENS_12float_e4m3_tEfNS_4arch4Sm90ELb0ELb0ELb0ELb0ELb0ELb0ELb0ELb1ELb1ELb0ELb0ELb0EEENS1_21CollectiveEpilogueFwdINS6_IJSA_SC_SB_EEES9_NS_10bfloat16_tESG_Li384ELb0ELb0ELb0ELb1EEENS1_29StaticPersistentTileSchedulerILb0EEEEEEEEEvNT_6ParamsE:
	.zero		3840


//--------------------- .nv.constant0._ZN7cutlass13device_kernelIN5flash11enable_sm90INS1_16FlashAttnFwdSm90INS1_25CollectiveMainloopFwdSm90ILi2EN4cute5tupleIJNS5_1CILi1EEES8_S8_EEENS6_IJNS7_ILi192EEENS7_ILi128EEENS7_ILi96EEEEEELi96ENS_12float_e4m3_tEfNS_4arch4Sm90ELb0ELb0ELb0ELb1ELb0ELb0ELb0ELb1ELb1ELb0ELb0ELb0EEENS1_21CollectiveEpilogueFwdINS6_IJSA_SC_SB_EEES9_NS_10bfloat16_tESG_Li384ELb1ELb0ELb0ELb1EEENS1_36VarlenDynamicPersistentTileSchedulerILi192ELi128ELi384ELi128ELb0ELb0ELb1ELb0ELb1ELb1EEEEEEEEEvNT_6ParamsE --------------------------
	.section	.nv.constant0._ZN7cutlass13device_kernelIN5flash11enable_sm90INS1_16FlashAttnFwdSm90INS1_25CollectiveMainloopFwdSm90ILi2EN4cute5tupleIJNS5_1CILi1EEES8_S8_EEENS6_IJNS7_ILi192EEENS7_ILi128EEENS7_ILi96EEEEEELi96ENS_12float_e4m3_tEfNS_4arch4Sm90ELb0ELb0ELb0ELb1ELb0ELb0ELb0ELb1ELb1ELb0ELb0ELb0EEENS1_21CollectiveEpilogueFwdINS6_IJSA_SC_SB_EEES9_NS_10bfloat16_tESG_Li384ELb1ELb0ELb0ELb1EEENS1_36VarlenDynamicPersistentTileSchedulerILi192ELi128ELi384ELi128ELb0ELb0ELb1ELb0ELb1ELb1EEEEEEEEEvNT_6ParamsE,"a",@progbits
	.sectionflags	@""
	.align	4
.nv.constant0._ZN7cutlass13device_kernelIN5flash11enable_sm90INS1_16FlashAttnFwdSm90INS1_25CollectiveMainloopFwdSm90ILi2EN4cute5tupleIJNS5_1CILi1EEES8_S8_EEENS6_IJNS7_ILi192EEENS7_ILi128EEENS7_ILi96EEEEEELi96ENS_12float_e4m3_tEfNS_4arch4Sm90ELb0ELb0ELb0ELb1ELb0ELb0ELb0ELb1ELb1ELb0ELb0ELb0EEENS1_21CollectiveEpilogueFwdINS6_IJSA_SC_SB_EEES9_NS_10bfloat16_tESG_Li384ELb1ELb0ELb0ELb1EEENS1_36VarlenDynamicPersistentTileSchedulerILi192ELi128ELi384ELi128ELb0ELb0ELb1ELb0ELb1ELb1EEEEEEEEEvNT_6ParamsE:
	.zero		3456


//--------------------- .nv.constant0._ZN7cutlass13device_kernelIN5flash11enable_sm90INS1_16FlashAttnFwdSm90INS1_25CollectiveMainloopFwdSm90ILi2EN4cute5tupleIJNS5_1CILi1EEES8_S8_EEENS6_IJNS7_ILi192EEENS7_ILi128EEENS7_ILi96EEEEEELi96ENS_12float_e4m3_tEfNS_4arch4Sm90ELb0ELb0ELb0ELb1ELb0ELb1ELb0ELb1ELb1ELb0ELb0ELb0EEENS1_21CollectiveEpilogueFwdINS6_IJSA_SC_SB_EEES9_NS_10bfloat16_tESG_Li384ELb1ELb0ELb0ELb1EEENS1_36VarlenDynamicPersistentTileSchedulerILi192ELi128ELi384ELi128ELb0ELb0ELb1ELb0ELb1ELb1EEEEEEEEEvNT_6ParamsE --------------------------
	.section	.nv.constant0._ZN7cutlass13device_kernelIN5flash11enable_sm90INS1_16FlashAttnFwdSm90INS1_25CollectiveMainloopFwdSm90ILi2EN4cute5tupleIJNS5_1CILi1EEES8_S8_EEENS6_IJNS7_ILi192EEENS7_ILi128EEENS7_ILi96EEEEEELi96ENS_12float_e4m3_tEfNS_4arch4Sm90ELb0ELb0ELb0ELb1ELb0ELb1ELb0ELb1ELb1ELb0ELb0ELb0EEENS1_21CollectiveEpilogueFwdINS6_IJSA_SC_SB_EEES9_NS_10bfloat16_tESG_Li384ELb1ELb0ELb0ELb1EEENS1_36VarlenDynamicPersistentTileSchedulerILi192ELi128ELi384ELi128ELb0ELb0ELb1ELb0ELb1ELb1EEEEEEEEEvNT_6ParamsE,"a",@progbits
	.sectionflags	@""
	.align	4
.nv.constant0._ZN7cutlass13device_kernelIN5flash11enable_sm90INS1_16FlashAttnFwdSm90INS1_25CollectiveMainloopFwdSm90ILi2EN4cute5tupleIJNS5_1CILi1EEES8_S8_EEENS6_IJNS7_ILi192EEENS7_ILi128EEENS7_ILi96EEEEEELi96ENS_12float_e4m3_tEfNS_4arch4Sm90ELb0ELb0ELb0ELb1ELb0ELb1ELb0ELb1ELb1ELb0ELb0ELb0EEENS1_21CollectiveEpilogueFwdINS6_IJSA_SC_SB_EEES9_NS_10bfloat16_tESG_Li384ELb1ELb0ELb0ELb1EEENS1_36VarlenDynamicPersistentTileSchedulerILi192ELi128ELi384ELi128ELb0ELb0ELb1ELb0ELb1ELb1EEEEEEEEEvNT_6ParamsE:
	.zero		3456


//--------------------- .nv.constant0._ZN7cutlass13device_kernelIN5flash11enable_sm90INS1_16FlashAttnFwdSm90INS1_25CollectiveMainloopFwdSm90ILi2EN4cute5tupleIJNS5_1CILi1EEES8_S8_EEENS6_IJNS7_ILi192EEENS7_ILi128EEENS7_ILi96EEEEEELi96ENS_12float_e4m3_tEfNS_4arch4Sm90ELb0ELb1ELb0ELb0ELb0ELb0ELb0ELb1ELb1ELb0ELb0ELb0EEENS1_21CollectiveEpilogueFwdINS6_IJSA_SC_SB_EEES9_NS_10bfloat16_tESG_Li384ELb0ELb0ELb0ELb1EEENS1_30DynamicPersistentTileSchedulerILi384ELi128ELb0ELb0ELb1EEEEEEEEEvNT_6ParamsE --------------------------
	.section	.nv.constant0._ZN7cutlass13device_kernelIN5flash11enable_sm90INS1_16FlashAttnFwdSm90INS1_25CollectiveMainloopFwdSm90ILi2EN4cute5tupleIJNS5_1CILi1EEES8_S8_EEENS6_IJNS7_ILi192EEENS7_ILi128EEENS7_ILi96EEEEEELi96ENS_12float_e4m3_tEfNS_4arch4Sm90ELb0ELb1ELb0ELb0ELb0ELb0ELb0ELb1ELb1ELb0ELb0ELb0EEENS1_21CollectiveEpilogueFwdINS6_IJSA_SC_SB_EEES9_NS_10bfloat16_tESG_Li384ELb0ELb0ELb0ELb1EEENS1_30DynamicPersistentTileSchedulerILi384ELi128ELb0ELb0ELb1EEEEEEEEEvNT_6ParamsE,"a",@progbits
	.sectionflags	@""
	.align	4
.nv.constant0._ZN7cutlass13device_kernelIN5flash11enable_sm90INS1_16FlashAttnFwdSm90INS1_25CollectiveMainloopFwdSm90ILi2EN4cute5tupleIJNS5_1CILi1EEES8_S8_EEENS6_IJNS7_ILi192EEENS7_ILi128EEENS7_ILi96EEEEEELi96ENS_12float_e4m3_tEfNS_4arch4Sm90ELb0ELb1ELb0ELb0ELb0ELb0ELb0ELb1ELb1ELb0ELb0ELb0EEENS1_21CollectiveEpilogueFwdINS6_IJSA_SC_SB_EEES9_NS_10bfloat16_tESG_Li384ELb0ELb0ELb0ELb1EEENS1_30DynamicPersistentTileSchedulerILi384ELi128ELb0ELb0ELb1EEEEEEEEEvNT_6ParamsE:
	.zero		3840


//--------------------- .nv.constant0._ZN7cutlass13device_kernelIN5flash11enable_sm90INS1_16FlashAttnFwdSm90INS1_25CollectiveMainloopFwdSm90ILi2EN4cute5tupleIJNS5_1CILi1EEES8_S8_EEENS6_IJNS7_ILi192EEENS7_ILi128EEENS7_ILi96EEEEEELi96ENS_12float_e4m3_tEfNS_4arch4Sm90ELb0ELb1ELb0ELb1ELb0ELb0ELb0ELb1ELb1ELb0ELb0ELb0EEENS1_21CollectiveEpilogueFwdINS6_IJSA_SC_SB_EEES9_NS_10bfloat16_tESG_Li384ELb1ELb0ELb0ELb1EEENS1_36VarlenDynamicPersistentTileSchedulerILi192ELi128ELi384ELi128ELb0ELb0ELb1ELb1ELb0ELb1EEEEEEEEEvNT_6ParamsE --------------------------
	.section	.nv.constant0._ZN7cutlass13device_kernelIN5flash11enable_sm90INS1_16FlashAttnFwdSm90INS1_25CollectiveMainloopFwdSm90ILi2EN4cute5tupleIJNS5_1CILi1EEES8_S8_EEENS6_IJNS7_ILi192EEENS7_ILi128EEENS7_ILi96EEEEEELi96ENS_12float_e4m3_tEfNS_4arch4Sm90ELb0ELb1ELb0ELb1ELb0ELb0ELb0ELb1ELb1ELb0ELb0ELb0EEENS1_21CollectiveEpilogueFwdINS6_IJSA_SC_SB_EEES9_NS_10bfloat16_tESG_Li384ELb1ELb0ELb0ELb1EEENS1_36VarlenDynamicPersistentTileSchedulerILi192ELi128ELi384ELi128ELb0ELb0ELb1ELb1ELb0ELb1EEEEEEEEEvNT_6ParamsE,"a",@progbits
	.sectionflags	@""
	.align	4
.nv.constant0._ZN7cutlass13device_kernelIN5flash11enable_sm90INS1_16FlashAttnFwdSm90INS1_25CollectiveMainloopFwdSm90ILi2EN4cute5tupleIJNS5_1CILi1EEES8_S8_EEENS6_IJNS7_ILi192EEENS7_ILi128EEENS7_ILi96EEEEEELi96ENS_12float_e4m3_tEfNS_4arch4Sm90ELb0ELb1ELb0ELb1ELb0ELb0ELb0ELb1ELb1ELb0ELb0ELb0EEENS1_21CollectiveEpilogueFwdINS6_IJSA_SC_SB_EEES9_NS_10bfloat16_tESG_Li384ELb1ELb0ELb0ELb1EEENS1_36VarlenDynamicPersistentTileSchedulerILi192ELi128ELi384ELi128ELb0ELb0ELb1ELb1ELb0ELb1EEEEEEEEEvNT_6ParamsE:
	.zero		3456


//--------------------- .nv.constant0._ZN7cutlass13device_kernelIN5flash11enable_sm90INS1_16FlashAttnFwdSm90INS1_25CollectiveMainloopFwdSm90ILi2EN4cute5tupleIJNS5_1CILi1EEES8_S8_EEENS6_IJNS7_ILi192EEENS7_ILi128EEENS7_ILi96EEEEEELi96ENS_12float_e4m3_tEfNS_4arch4Sm90ELb0ELb1ELb0ELb1ELb0ELb1ELb0ELb1ELb1ELb0ELb0ELb0EEENS1_21CollectiveEpilogueFwdINS6_IJSA_SC_SB_EEES9_NS_10bfloat16_tESG_Li384ELb1ELb0ELb0ELb1EEENS1_36VarlenDynamicPersistentTileSchedulerILi192ELi128ELi384ELi128ELb0ELb0ELb1ELb1ELb0ELb1EEEEEEEEEvNT_6ParamsE --------------------------
	.section	.nv.constant0._ZN7cutlass13device_kernelIN5flash11enable_sm90INS1_16FlashAttnFwdSm90INS1_25CollectiveMainloopFwdSm90ILi2EN4cute5tupleIJNS5_1CILi1EEES8_S8_EEENS6_IJNS7_ILi192EEENS7_ILi128EEENS7_ILi96EEEEEELi96ENS_12float_e4m3_tEfNS_4arch4Sm90ELb0ELb1ELb0ELb1ELb0ELb1ELb0ELb1ELb1ELb0ELb0ELb0EEENS1_21CollectiveEpilogueFwdINS6_IJSA_SC_SB_EEES9_NS_10bfloat16_tESG_Li384ELb1ELb0ELb0ELb1EEENS1_36VarlenDynamicPersistentTileSchedulerILi192ELi128ELi384ELi128ELb0ELb0ELb1ELb1ELb0ELb1EEEEEEEEEvNT_6ParamsE,"a",@progbits
	.sectionflags	@""
	.align	4
.nv.constant0._ZN7cutlass13device_kernelIN5flash11enable_sm90INS1_16FlashAttnFwdSm90INS1_25CollectiveMainloopFwdSm90ILi2EN4cute5tupleIJNS5_1CILi1EEES8_S8_EEENS6_IJNS7_ILi192EEENS7_ILi128EEENS7_ILi96EEEEEELi96ENS_12float_e4m3_tEfNS_4arch4Sm90ELb0ELb1ELb0ELb1ELb0ELb1ELb0ELb1ELb1ELb0ELb0ELb0EEENS1_21CollectiveEpilogueFwdINS6_IJSA_SC_SB_EEES9_NS_10bfloat16_tESG_Li384ELb1ELb0ELb0ELb1EEENS1_36VarlenDynamicPersistentTileSchedulerILi192ELi128ELi384ELi128ELb0ELb0ELb1ELb1ELb0ELb1EEEEEEEEEvNT_6ParamsE:
	.zero		3456


//--------------------- .nv.constant0._ZN7cutlass13device_kernelIN5flash11enable_sm90INS1_16FlashAttnFwdSm90INS1_25CollectiveMainloopFwdSm90ILi2EN4cute5tupleIJNS5_1CILi1EEES8_S8_EEENS6_IJNS7_ILi192EEENS7_ILi128EEENS7_ILi96EEEEEELi96ENS_12float_e4m3_tEfNS_4arch4Sm90ELb1ELb0ELb0ELb0ELb0ELb0ELb0ELb1ELb1ELb0ELb0ELb0EEENS1_21CollectiveEpilogueFwdINS6_IJSA_SC_SB_EEES9_NS_10bfloat16_tESG_Li384ELb0ELb0ELb0ELb1EEENS1_30DynamicPersistentTileSchedulerILi384ELi128ELb0ELb0ELb1EEEEEEEEEvNT_6ParamsE --------------------------
	.section	.nv.constant0._ZN7cutlass13device_kernelIN5flash11enable_sm90INS1_16FlashAttnFwdSm90INS1_25CollectiveMainloopFwdSm90ILi2EN4cute5tupleIJNS5_1CILi1EEES8_S8_EEENS6_IJNS7_ILi192EEENS7_ILi128EEENS7_ILi96EEEEEELi96ENS_12float_e4m3_tEfNS_4arch4Sm90ELb1ELb0ELb0ELb0ELb0ELb0ELb0ELb1ELb1ELb0ELb0ELb0EEENS1_21CollectiveEpilogueFwdINS6_IJSA_SC_SB_EEES9_NS_10bfloat16_tESG_Li384ELb0ELb0ELb0ELb1EEENS1_30DynamicPersistentTileSchedulerILi384ELi128ELb0ELb0ELb1EEEEEEEEEvNT_6ParamsE,"a",@progbits
	.sectionflags	@""
	.align	4
.nv.constant0._ZN7cutlass13device_kernelIN5flash11enable_sm90INS1_16FlashAttnFwdSm90INS1_25CollectiveMainloopFwdSm90ILi2EN4cute5tupleIJNS5_1CILi1EEES8_S8_EEENS6_IJNS7_ILi192EEENS7_ILi128EEENS7_ILi96EEEEEELi96ENS_12float_e4m3_tEfNS_4arch4Sm90ELb1ELb0ELb0ELb0ELb0ELb0ELb0ELb1ELb1ELb0ELb0ELb0EEENS1_21CollectiveEpilogueFwdINS6_IJSA_SC_SB_EEES9_NS_10bfloat16_tESG_Li384ELb0ELb0ELb0ELb1EEENS1_30DynamicPersistentTileSchedulerILi384ELi128ELb0ELb0ELb1EEEEEEEEEvNT_6ParamsE:
	.zero		3840


//--------------------- .nv.constant0._ZN7cutlass13device_kernelIN5flash11enable_sm90INS1_16FlashAttnFwdSm90INS1_25CollectiveMainloopFwdSm90ILi2EN4cute5tupleIJNS5_1CILi1EEES8_S8_EEENS6_IJNS7_ILi192EEENS7_ILi128EEENS7_ILi96EEEEEELi96ENS_12float_e4m3_tEfNS_4arch4Sm90ELb1ELb0ELb0ELb1ELb0ELb0ELb0ELb1ELb1ELb0ELb0ELb0EEENS1_21CollectiveEpilogueFwdINS6_IJSA_SC_SB_EEES9_NS_10bfloat16_tESG_Li384ELb1ELb0ELb0ELb1EEENS1_36VarlenDynamicPersistentTileSchedulerILi192ELi128ELi384ELi128ELb0ELb0ELb1ELb1ELb1ELb1EEEEEEEEEvNT_6ParamsE --------------------------
	.section	.nv.constant0._ZN7cutlass13device_kernelIN5flash11enable_sm90INS1_16FlashAttnFwdSm90INS1_25CollectiveMainloopFwdSm90ILi2EN4cute5tupleIJNS5_1CILi1EEES8_S8_EEENS6_IJNS7_ILi192EEENS7_ILi128EEENS7_ILi96EEEEEELi96ENS_12float_e4m3_tEfNS_4arch4Sm90ELb1ELb0ELb0ELb1ELb0ELb0ELb0ELb1ELb1ELb0ELb0ELb0EEENS1_21CollectiveEpilogueFwdINS6_IJSA_SC_SB_EEES9_NS_10bfloat16_tESG_Li384ELb1ELb0ELb0ELb1EEENS1_36VarlenDynamicPersistentTileSchedulerILi192ELi128ELi384ELi128ELb0ELb0ELb1ELb1ELb1ELb1EEEEEEEEEvNT_6ParamsE,"a",@progbits
	.sectionflags	@""
	.align	4
.nv.constant0._ZN7cutlass13device_kernelIN5flash11enable_sm90INS1_16FlashAttnFwdSm90INS1_25CollectiveMainloopFwdSm90ILi2EN4cute5tupleIJNS5_1CILi1EEES8_S8_EEENS6_IJNS7_ILi192EEENS7_ILi128EEENS7_ILi96EEEEEELi96ENS_12float_e4m3_tEfNS_4arch4Sm90ELb1ELb0ELb0ELb1ELb0ELb0ELb0ELb1ELb1ELb0ELb0ELb0EEENS1_21CollectiveEpilogueFwdINS6_IJSA_SC_SB_EEES9_NS_10bfloat16_tESG_Li384ELb1ELb0ELb0ELb1EEENS1_36VarlenDynamicPersistentTileSchedulerILi192ELi128ELi384ELi128ELb0ELb0ELb1ELb1ELb1ELb1EEEEEEEEEvNT_6ParamsE:
	.zero		3456


//--------------------- .nv.constant0._ZN7cutlass13device_kernelIN5flash11enable_sm90INS1_16FlashAttnFwdSm90INS1_25CollectiveMainloopFwdSm90ILi2EN4cute5tupleIJNS5_1CILi1EEES8_S8_EEENS6_IJNS7_ILi192EEENS7_ILi128EEENS7_ILi96EEEEEELi96ENS_12float_e4m3_tEfNS_4arch4Sm90ELb1ELb0ELb0ELb1ELb0ELb1ELb0ELb1ELb1ELb0ELb0ELb0EEENS1_21CollectiveEpilogueFwdINS6_IJSA_SC_SB_EEES9_NS_10bfloat16_tESG_Li384ELb1ELb0ELb0ELb1EEENS1_36VarlenDynamicPersistentTileSchedulerILi192ELi128ELi384ELi128ELb0ELb0ELb1ELb1ELb1ELb1EEEEEEEEEvNT_6ParamsE --------------------------
	.section	.nv.constant0._ZN7cutlass13device_kernelIN5flash11enable_sm90INS1_16FlashAttnFwdSm90INS1_25CollectiveMainloopFwdSm90ILi2EN4cute5tupleIJNS5_1CILi1EEES8_S8_EEENS6_IJNS7_ILi192EEENS7_ILi128EEENS7_ILi96EEEEEELi96ENS_12float_e4m3_tEfNS_4arch4Sm90ELb1ELb0ELb0ELb1ELb0ELb1ELb0ELb1ELb1ELb0ELb0ELb0EEENS1_21CollectiveEpilogueFwdINS6_IJSA_SC_SB_EEES9_NS_10bfloat16_tESG_Li384ELb1ELb0ELb0ELb1EEENS1_36VarlenDynamicPersistentTileSchedulerILi192ELi128ELi384ELi128ELb0ELb0ELb1ELb1ELb1ELb1EEEEEEEEEvNT_6ParamsE,"a",@progbits
	.sectionflags	@""
	.align	4
.nv.constant0._ZN7cutlass13device_kernelIN5flash11enable_sm90INS1_16FlashAttnFwdSm90INS1_25CollectiveMainloopFwdSm90ILi2EN4cute5tupleIJNS5_1CILi1EEES8_S8_EEENS6_IJNS7_ILi192EEENS7_ILi128EEENS7_ILi96EEEEEELi96ENS_12float_e4m3_tEfNS_4arch4Sm90ELb1ELb0ELb0ELb1ELb0ELb1ELb0ELb1ELb1ELb0ELb0ELb0EEENS1_21CollectiveEpilogueFwdINS6_IJSA_SC_SB_EEES9_NS_10bfloat16_tESG_Li384ELb1ELb0ELb0ELb1EEENS1_36VarlenDynamicPersistentTileSchedulerILi192ELi128ELi384ELi128ELb0ELb0ELb1ELb1ELb1ELb1EEEEEEEEEvNT_6ParamsE:
	.zero		3456


//--------------------- SYMBOLS --------------------------

	.type		.nv.reservedSmem.offset0,@object
	.size		.nv.reservedSmem.offset0,0x4
